// auto-generated by cutlass_sweep.gemm — config: {"arch": "sm_100", "cluster_m": 2, "cluster_n": 2, "dtype": "e4m3", "stages": 4, "tile_k": 64, "tile_m": 128, "tile_n": 128}
#include "cutlass/cutlass.h"
#include "cutlass/gemm/collective/collective_builder.hpp"
#include "cutlass/gemm/device/gemm_universal_adapter.h"
#include "cutlass/gemm/kernel/gemm_universal.hpp"
#include "cutlass/epilogue/collective/collective_builder.hpp"

using ElemA = cutlass::float_e4m3_t;
using ElemB = cutlass::float_e4m3_t;
using ElemCD = cutlass::float_e4m3_t;
using Acc  = float;
using TileShape    = cute::Shape<cute::_128, cute::_128, cute::_64>;
using ClusterShape = cute::Shape<cute::_2, cute::_2, cute::_1>;

using CollectiveEpilogue = typename cutlass::epilogue::collective::CollectiveBuilder<
    cutlass::arch::Sm100, cutlass::arch::OpClassTensorOp,
    TileShape, ClusterShape,
    cutlass::epilogue::collective::EpilogueTileAuto,
    Acc, Acc,
    ElemCD, cutlass::layout::RowMajor, 128 / cutlass::sizeof_bits<ElemCD>::value,
    ElemCD, cutlass::layout::RowMajor, 128 / cutlass::sizeof_bits<ElemCD>::value,
    cutlass::epilogue::collective::EpilogueScheduleAuto
  >::CollectiveOp;

using CollectiveMainloop = typename cutlass::gemm::collective::CollectiveBuilder<
    cutlass::arch::Sm100, cutlass::arch::OpClassTensorOp,
    ElemA, cutlass::layout::RowMajor, 128 / cutlass::sizeof_bits<ElemA>::value,
    ElemB, cutlass::layout::ColumnMajor, 128 / cutlass::sizeof_bits<ElemB>::value,
    Acc,
    TileShape, ClusterShape,
    cutlass::gemm::collective::StageCount<4>,
    cutlass::gemm::collective::KernelScheduleAuto
  >::CollectiveOp;

using GemmKernel = cutlass::gemm::kernel::GemmUniversal<
    cute::Shape<int,int,int,int>,
    CollectiveMainloop,
    CollectiveEpilogue
>;
using Gemm = cutlass::gemm::device::GemmUniversalAdapter<GemmKernel>;

// Force the device kernel symbol into the cubin without needing a host main.
auto* _anchor = &cutlass::device_kernel<GemmKernel>;


// ===== COMPILED SASS (sm_100a) =====

	.target	sm_100a

	.elftype	@"ET_EXEC"


//--------------------- .note.nv.tkinfo           --------------------------
	.section	.note.nv.tkinfo,"",@"SHT_NOTE"
	.sectionflags	@"SHF_NOTE_NV_TKINFO"
	.tkinfo
        /*0018*/ 	.word	0x00000002
        /*0030*/ 	.string	""
        /*0030*/ 	.string	"ptxas"
        /*0030*/ 	.string	"Cuda compilation tools, release 13.0, V13.0.88"
        /*0030*/ 	.string	"Build cuda_13.0.r13.0/compiler.36424714_0"
        /*0030*/ 	.string	"-arch sm_100a -m 64 "



//--------------------- .note.nv.cuinfo           --------------------------
	.section	.note.nv.cuinfo,"",@"SHT_NOTE"
	.sectionflags	@"SHF_NOTE_NV_CUINFO"
        /*0018*/ 	.short	0x0002
        /*001a*/ 	.short	0x0064
        /*001c*/ 	.short	0x0082
	.zero		2


//--------------------- .nv.info                  --------------------------
	.section	.nv.info,"",@"SHT_CUDA_INFO"
	.align	4


	//----- nvinfo : EIATTR_REGCOUNT
	.align		4
        /*0000*/ 	.byte	0x04, 0x2f
        /*0002*/ 	.short	(.L_19 - .L_18)
	.align		4
.L_18:
        /*0004*/ 	.word	index@(_ZN7cutlass13device_kernelINS_4gemm6kernel13GemmUniversalIN4cute5tupleIJiiiiEEENS1_10collective13CollectiveMmaINS1_35MainloopSm100TmaUmmaWarpSpecializedILi4ELi2ELi4ENS5_IJNS4_1CILi2EEESB_NSA_ILi1EEEEEEEENS5_IJNSA_ILi128EEESF_NSA_ILi64EEEEEENS_12float_e4m3_tENS5_IJlSC_lEEESI_SJ_NS4_8TiledMMAINS4_8MMA_AtomIJNS4_10MMA_TraitsINS4_25SM100_MMA_F8F6F4_2x1SM_SSEJSI_SI_fSF_SF_NS4_17integral_constantINS4_4UMMA5MajorELSQ_0EEESR_NSO_INSP_7ScaleInELSS_0EEEST_EEEEEENS4_6LayoutINS5_IJSC_SC_SC_EEENS5_IJNSA_ILi0EEESY_SY_EEEEENS5_IJNS4_10UnderscoreES11_S11_EEEEENS4_28SM100_TMA_2SM_LOAD_MULTICASTENS4_14ComposedLayoutINS4_7SwizzleILi2ELi4ELi3EEENS4_18smem_ptr_flag_bitsILi8EEENSW_INS5_IJNSA_ILi8EEESG_EEENS5_IJSG_SC_EEEEEEEvNS4_8identityENS4_18SM100_TMA_2SM_LOADES1E_vS1F_EENS_8epilogue10collective18CollectiveEpilogueINS1I_23Sm100TmaWarpSpecializedILi2ELi2ELi32ELb0ELb0EEEJNS5_IJSG_SF_SG_EEENS5_IJNSW_ISG_SC_EENSW_INS5_IJNSA_ILi32EEESB_EEENS5_IJSC_SG_EEEEEEEESI_SJ_SI_SJ_NS1I_6fusion15FusionCallbacksIS1M_NS1U_17LinearCombinationISI_fSI_fLNS_15FloatRoundStyleE2EEES1N_S1T_JEEENS4_5SM1004TMEM4LOAD26SM100_TMEM_LOAD_32dp32b32xENS4_13SM90_TMA_LOADENS15_INS16_ILi1ELi4ELi3EEES19_NSW_INS5_IJS1A_S1P_EEENS5_IJS1P_SC_EEEEEEENS4_39AutoVectorizingCopyWithAssumedAlignmentILi128EEENS4_14SM90_TMA_STOREES29_S2B_S2B_EEEvvEEEEvNT_6ParamsE)
        /*0008*/ 	.word	0x00000072


	//----- nvinfo : EIATTR_FRAME_SIZE
	.align		4
.L_19:
        /*000c*/ 	.byte	0x04, 0x11
        /*000e*/ 	.short	(.L_21 - .L_20)
	.align		4
.L_20:
        /*0010*/ 	.word	index@($__internal_2_$__cuda_sm10x_tcgen05_guardrail_trap_unallocated_columns_being_dealloced)
        /*0014*/ 	.word	0x00000000


	//----- nvinfo : EIATTR_FRAME_SIZE
	.align		4
.L_21:
        /*0018*/ 	.byte	0x04, 0x11
        /*001a*/ 	.short	(.L_23 - .L_22)
	.align		4
.L_22:
        /*001c*/ 	.word	index@($__internal_1_$__cuda_sm10x_tcgen05_guardrail_trap_phase_invalid_during_alloc)
        /*0020*/ 	.word	0x00000000


	//----- nvinfo : EIATTR_FRAME_SIZE
	.align		4
.L_23:
        /*0024*/ 	.byte	0x04, 0x11
        /*0026*/ 	.short	(.L_25 - .L_24)
	.align		4
.L_24:
        /*0028*/ 	.word	index@($__internal_0_$__cuda_sm10x_tcgen05_guardrail_trap_col_being_dealloced_not_returned_by_alloc)
        /*002c*/ 	.word	0x00000000


	//----- nvinfo : EIATTR_FRAME_SIZE
	.align		4
.L_25:
        /*0030*/ 	.byte	0x04, 0x11
        /*0032*/ 	.short	(.L_27 - .L_26)
	.align		4
.L_26:
        /*0034*/ 	.word	index@(_ZN7cutlass13device_kernelINS_4gemm6kernel13GemmUniversalIN4cute5tupleIJiiiiEEENS1_10collective13CollectiveMmaINS1_35MainloopSm100TmaUmmaWarpSpecializedILi4ELi2ELi4ENS5_IJNS4_1CILi2EEESB_NSA_ILi1EEEEEEEENS5_IJNSA_ILi128EEESF_NSA_ILi64EEEEEENS_12float_e4m3_tENS5_IJlSC_lEEESI_SJ_NS4_8TiledMMAINS4_8MMA_AtomIJNS4_10MMA_TraitsINS4_25SM100_MMA_F8F6F4_2x1SM_SSEJSI_SI_fSF_SF_NS4_17integral_constantINS4_4UMMA5MajorELSQ_0EEESR_NSO_INSP_7ScaleInELSS_0EEEST_EEEEEENS4_6LayoutINS5_IJSC_SC_SC_EEENS5_IJNSA_ILi0EEESY_SY_EEEEENS5_IJNS4_10UnderscoreES11_S11_EEEEENS4_28SM100_TMA_2SM_LOAD_MULTICASTENS4_14ComposedLayoutINS4_7SwizzleILi2ELi4ELi3EEENS4_18smem_ptr_flag_bitsILi8EEENSW_INS5_IJNSA_ILi8EEESG_EEENS5_IJSG_SC_EEEEEEEvNS4_8identityENS4_18SM100_TMA_2SM_LOADES1E_vS1F_EENS_8epilogue10collective18CollectiveEpilogueINS1I_23Sm100TmaWarpSpecializedILi2ELi2ELi32ELb0ELb0EEEJNS5_IJSG_SF_SG_EEENS5_IJNSW_ISG_SC_EENSW_INS5_IJNSA_ILi32EEESB_EEENS5_IJSC_SG_EEEEEEEESI_SJ_SI_SJ_NS1I_6fusion15FusionCallbacksIS1M_NS1U_17LinearCombinationISI_fSI_fLNS_15FloatRoundStyleE2EEES1N_S1T_JEEENS4_5SM1004TMEM4LOAD26SM100_TMEM_LOAD_32dp32b32xENS4_13SM90_TMA_LOADENS15_INS16_ILi1ELi4ELi3EEES19_NSW_INS5_IJS1A_S1P_EEENS5_IJS1P_SC_EEEEEEENS4_39AutoVectorizingCopyWithAssumedAlignmentILi128EEENS4_14SM90_TMA_STOREES29_S2B_S2B_EEEvvEEEEvNT_6ParamsE)
        /*0038*/ 	.word	0x00000000


	//----- nvinfo : EIATTR_MIN_STACK_SIZE
	.align		4
.L_27:
        /*003c*/ 	.byte	0x04, 0x12
        /*003e*/ 	.short	(.L_29 - .L_28)
	.align		4
.L_28:
        /*0040*/ 	.word	index@(_ZN7cutlass13device_kernelINS_4gemm6kernel13GemmUniversalIN4cute5tupleIJiiiiEEENS1_10collective13CollectiveMmaINS1_35MainloopSm100TmaUmmaWarpSpecializedILi4ELi2ELi4ENS5_IJNS4_1CILi2EEESB_NSA_ILi1EEEEEEEENS5_IJNSA_ILi128EEESF_NSA_ILi64EEEEEENS_12float_e4m3_tENS5_IJlSC_lEEESI_SJ_NS4_8TiledMMAINS4_8MMA_AtomIJNS4_10MMA_TraitsINS4_25SM100_MMA_F8F6F4_2x1SM_SSEJSI_SI_fSF_SF_NS4_17integral_constantINS4_4UMMA5MajorELSQ_0EEESR_NSO_INSP_7ScaleInELSS_0EEEST_EEEEEENS4_6LayoutINS5_IJSC_SC_SC_EEENS5_IJNSA_ILi0EEESY_SY_EEEEENS5_IJNS4_10UnderscoreES11_S11_EEEEENS4_28SM100_TMA_2SM_LOAD_MULTICASTENS4_14ComposedLayoutINS4_7SwizzleILi2ELi4ELi3EEENS4_18smem_ptr_flag_bitsILi8EEENSW_INS5_IJNSA_ILi8EEESG_EEENS5_IJSG_SC_EEEEEEEvNS4_8identityENS4_18SM100_TMA_2SM_LOADES1E_vS1F_EENS_8epilogue10collective18CollectiveEpilogueINS1I_23Sm100TmaWarpSpecializedILi2ELi2ELi32ELb0ELb0EEEJNS5_IJSG_SF_SG_EEENS5_IJNSW_ISG_SC_EENSW_INS5_IJNSA_ILi32EEESB_EEENS5_IJSC_SG_EEEEEEEESI_SJ_SI_SJ_NS1I_6fusion15FusionCallbacksIS1M_NS1U_17LinearCombinationISI_fSI_fLNS_15FloatRoundStyleE2EEES1N_S1T_JEEENS4_5SM1004TMEM4LOAD26SM100_TMEM_LOAD_32dp32b32xENS4_13SM90_TMA_LOADENS15_INS16_ILi1ELi4ELi3EEES19_NSW_INS5_IJS1A_S1P_EEENS5_IJS1P_SC_EEEEEEENS4_39AutoVectorizingCopyWithAssumedAlignmentILi128EEENS4_14SM90_TMA_STOREES29_S2B_S2B_EEEvvEEEEvNT_6ParamsE)
        /*0044*/ 	.word	0x00000000
.L_29:


//--------------------- .nv.compat                --------------------------
	.section	.nv.compat,"",@"SHT_CUDA_COMPAT_INFO"
	.align	4
        /*0000*/ 	.byte	0x02, 0x09, 0x01, 0x00, 0x02, 0x02, 0x02, 0x00, 0x02, 0x05, 0x05, 0x00, 0x03, 0x07, 0x01, 0x01
        /*0010*/ 	.byte	0x02, 0x03, 0x01, 0x00, 0x02, 0x06, 0x01, 0x00, 0x04, 0x0b, 0x08, 0x00, 0x09, 0x00, 0x00, 0x00
        /*0020*/ 	.byte	0x00, 0x00, 0x00, 0x00


//--------------------- .nv.info._ZN7cutlass13device_kernelINS_4gemm6kernel13GemmUniversalIN4cute5tupleIJiiiiEEENS1_10collective13CollectiveMmaINS1_35MainloopSm100TmaUmmaWarpSpecializedILi4ELi2ELi4ENS5_IJNS4_1CILi2EEESB_NSA_ILi1EEEEEEEENS5_IJNSA_ILi128EEESF_NSA_ILi64EEEEEENS_12float_e4m3_tENS5_IJlSC_lEEESI_SJ_NS4_8TiledMMAINS4_8MMA_AtomIJNS4_10MMA_TraitsINS4_25SM100_MMA_F8F6F4_2x1SM_SSEJSI_SI_fSF_SF_NS4_17integral_constantINS4_4UMMA5MajorELSQ_0EEESR_NSO_INSP_7ScaleInELSS_0EEEST_EEEEEENS4_6LayoutINS5_IJSC_SC_SC_EEENS5_IJNSA_ILi0EEESY_SY_EEEEENS5_IJNS4_10UnderscoreES11_S11_EEEEENS4_28SM100_TMA_2SM_LOAD_MULTICASTENS4_14ComposedLayoutINS4_7SwizzleILi2ELi4ELi3EEENS4_18smem_ptr_flag_bitsILi8EEENSW_INS5_IJNSA_ILi8EEESG_EEENS5_IJSG_SC_EEEEEEEvNS4_8identityENS4_18SM100_TMA_2SM_LOADES1E_vS1F_EENS_8epilogue10collective18CollectiveEpilogueINS1I_23Sm100TmaWarpSpecializedILi2ELi2ELi32ELb0ELb0EEEJNS5_IJSG_SF_SG_EEENS5_IJNSW_ISG_SC_EENSW_INS5_IJNSA_ILi32EEESB_EEENS5_IJSC_SG_EEEEEEEESI_SJ_SI_SJ_NS1I_6fusion15FusionCallbacksIS1M_NS1U_17LinearCombinationISI_fSI_fLNS_15FloatRoundStyleE2EEES1N_S1T_JEEENS4_5SM1004TMEM4LOAD26SM100_TMEM_LOAD_32dp32b32xENS4_13SM90_TMA_LOADENS15_INS16_ILi1ELi4ELi3EEES19_NSW_INS5_IJS1A_S1P_EEENS5_IJS1P_SC_EEEEEEENS4_39AutoVectorizingCopyWithAssumedAlignmentILi128EEENS4_14SM90_TMA_STOREES29_S2B_S2B_EEEvvEEEEvNT_6ParamsE --------------------------
	.section	.nv.info._ZN7cutlass13device_kernelINS_4gemm6kernel13GemmUniversalIN4cute5tupleIJiiiiEEENS1_10collective13CollectiveMmaINS1_35MainloopSm100TmaUmmaWarpSpecializedILi4ELi2ELi4ENS5_IJNS4_1CILi2EEESB_NSA_ILi1EEEEEEEENS5_IJNSA_ILi128EEESF_NSA_ILi64EEEEEENS_12float_e4m3_tENS5_IJlSC_lEEESI_SJ_NS4_8TiledMMAINS4_8MMA_AtomIJNS4_10MMA_TraitsINS4_25SM100_MMA_F8F6F4_2x1SM_SSEJSI_SI_fSF_SF_NS4_17integral_constantINS4_4UMMA5MajorELSQ_0EEESR_NSO_INSP_7ScaleInELSS_0EEEST_EEEEEENS4_6LayoutINS5_IJSC_SC_SC_EEENS5_IJNSA_ILi0EEESY_SY_EEEEENS5_IJNS4_10UnderscoreES11_S11_EEEEENS4_28SM100_TMA_2SM_LOAD_MULTICASTENS4_14ComposedLayoutINS4_7SwizzleILi2ELi4ELi3EEENS4_18smem_ptr_flag_bitsILi8EEENSW_INS5_IJNSA_ILi8EEESG_EEENS5_IJSG_SC_EEEEEEEvNS4_8identityENS4_18SM100_TMA_2SM_LOADES1E_vS1F_EENS_8epilogue10collective18CollectiveEpilogueINS1I_23Sm100TmaWarpSpecializedILi2ELi2ELi32ELb0ELb0EEEJNS5_IJSG_SF_SG_EEENS5_IJNSW_ISG_SC_EENSW_INS5_IJNSA_ILi32EEESB_EEENS5_IJSC_SG_EEEEEEEESI_SJ_SI_SJ_NS1I_6fusion15FusionCallbacksIS1M_NS1U_17LinearCombinationISI_fSI_fLNS_15FloatRoundStyleE2EEES1N_S1T_JEEENS4_5SM1004TMEM4LOAD26SM100_TMEM_LOAD_32dp32b32xENS4_13SM90_TMA_LOADENS15_INS16_ILi1ELi4ELi3EEES19_NSW_INS5_IJS1A_S1P_EEENS5_IJS1P_SC_EEEEEEENS4_39AutoVectorizingCopyWithAssumedAlignmentILi128EEENS4_14SM90_TMA_STOREES29_S2B_S2B_EEEvvEEEEvNT_6ParamsE,"",@"SHT_CUDA_INFO"
	.sectionflags	@""
	.align	4


	//----- nvinfo : EIATTR_CUDA_API_VERSION
	.align		4
        /*0000*/ 	.byte	0x04, 0x37
        /*0002*/ 	.short	(.L_31 - .L_30)
.L_30:
        /*0004*/ 	.word	0x00000082


	//----- nvinfo : EIATTR_KPARAM_INFO
	.align		4
.L_31:
        /*0008*/ 	.byte	0x04, 0x17
        /*000a*/ 	.short	(.L_33 - .L_32)
.L_32:
        /*000c*/ 	.word	0x00000000
        /*0010*/ 	.short	0x0000
        /*0012*/ 	.short	0x0000
        /*0014*/ 	.byte	0x00, 0xf0, 0x01, 0x20


	//----- nvinfo : EIATTR_AT_ENTRY_FRAGMENTS
	.align		4
.L_33:
        /*0018*/ 	.byte	0x04, 0x4f
        /*001a*/ 	.short	(.L_35 - .L_34)


	//   ....[0]....
.L_34:
        /*001c*/ 	.word	0x00000007


	//----- nvinfo : EIATTR_RESERVED_SMEM_USED
	.align		4
.L_35:
        /*0020*/ 	.byte	0x01, 0x41
	.zero		2


	//----- nvinfo : EIATTR_SPARSE_MMA_MASK
	.align		4
        /*0024*/ 	.byte	0x03, 0x50
        /*0026*/ 	.short	0x0000


	//----- nvinfo : EIATTR_TCGEN05_2CTA_USED
	.align		4
        /*0028*/ 	.byte	0x01, 0x52
	.zero		2


	//----- nvinfo : EIATTR_MAXREG_COUNT
	.align		4
        /*002c*/ 	.byte	0x03, 0x1b
        /*002e*/ 	.short	0x00ff


	//----- nvinfo : EIATTR_NUM_BARRIERS
	.align		4
        /*0030*/ 	.byte	0x02, 0x4c
        /*0032*/ 	.byte	0x07
	.zero		1


	//----- nvinfo : EIATTR_EXTERNS
	.align		4
        /*0034*/ 	.byte	0x04, 0x0f
        /*0036*/ 	.short	(.L_37 - .L_36)


	//   ....[0]....
	.align		4
.L_36:
        /*0038*/ 	.word	index@(__assertfail)


	//----- nvinfo : EIATTR_MERCURY_ISA_VERSION
	.align		4
.L_37:
        /*003c*/ 	.byte	0x03, 0x5f
        /*003e*/ 	.short	0x0101


	//----- nvinfo : EIATTR_INT_WARP_WIDE_INSTR_OFFSETS
	.align		4
        /*0040*/ 	.byte	0x04, 0x31
        /*0042*/ 	.short	(.L_39 - .L_38)


	//   ....[0]....
.L_38:
        /*0044*/ 	.word	0x00000d30


	//   ....[1]....
        /*0048*/ 	.word	0x00000dd0


	//   ....[2]....
        /*004c*/ 	.word	0x00004190


	//   ....[3]....
        /*0050*/ 	.word	0x000041b0


	//   ....[4]....
        /*0054*/ 	.word	0x000041e0


	//   ....[5]....
        /*0058*/ 	.word	0x00004d00


	//   ....[6]....
        /*005c*/ 	.word	0x00004da0


	//   ....[7]....
        /*0060*/ 	.word	0x00004e50


	//   ....[8]....
        /*0064*/ 	.word	0x00004ef0


	//   ....[9]....
        /*0068*/ 	.word	0x00004fe0


	//   ....[10]....
        /*006c*/ 	.word	0x000050b0


	//----- nvinfo : EIATTR_COOP_GROUP_MASK_REGIDS
	.align		4
.L_39:
        /*0070*/ 	.byte	0x04, 0x29
        /*0072*/ 	.short	(.L_41 - .L_40)


	//   ....[0]....
.L_40:
        /*0074*/ 	.word	0xffffffff


	//   ....[1]....
        /*0078*/ 	.word	0xffffffff


	//   ....[2]....
        /*007c*/ 	.word	0xffffffff


	//   ....[3]....
        /*0080*/ 	.word	0xffffffff


	//   ....[4]....
        /*0084*/ 	.word	0xffffffff


	//   ....[5]....
        /*0088*/ 	.word	0xffffffff


	//   ....[6]....
        /*008c*/ 	.word	0xffffffff


	//   ....[7]....
        /*0090*/ 	.word	0xffffffff


	//   ....[8]....
        /*0094*/ 	.word	0xffffffff


	//   ....[9]....
        /*0098*/ 	.word	0xffffffff


	//   ....[10]....
        /*009c*/ 	.word	0xffffffff


	//   ....[11]....
        /*00a0*/ 	.word	0xffffffff


	//   ....[12]....
        /*00a4*/ 	.word	0xffffffff


	//   ....[13]....
        /*00a8*/ 	.word	0xffffffff


	//----- nvinfo : EIATTR_COOP_GROUP_INSTR_OFFSETS
	.align		4
.L_41:
        /*00ac*/ 	.byte	0x04, 0x28
        /*00ae*/ 	.short	(.L_43 - .L_42)


	//   ....[0]....
.L_42:
        /*00b0*/ 	.word	0x000000b0


	//   ....[1]....
        /*00b4*/ 	.word	0x00000520


	//   ....[2]....
        /*00b8*/ 	.word	0x000006e0


	//   ....[3]....
        /*00bc*/ 	.word	0x00000830


	//   ....[4]....
        /*00c0*/ 	.word	0x00000920


	//   ....[5]....
        /*00c4*/ 	.word	0x00000a80


	//   ....[6]....
        /*00c8*/ 	.word	0x00000c10


	//   ....[7]....
        /*00cc*/ 	.word	0x00000e50


	//   ....[8]....
        /*00d0*/ 	.word	0x000021a0


	//   ....[9]....
        /*00d4*/ 	.word	0x00003050


	//   ....[10]....
        /*00d8*/ 	.word	0x00003520


	//   ....[11]....
        /*00dc*/ 	.word	0x00003550


	//   ....[12]....
        /*00e0*/ 	.word	0x00004090


	//   ....[13]....
        /*00e4*/ 	.word	0x000042a0


	//----- nvinfo : EIATTR_VRC_CTA_INIT_COUNT
	.align		4
.L_43:
        /*00e8*/ 	.byte	0x02, 0x4a
        /*00ea*/ 	.byte	0x80
	.zero		1


	//----- nvinfo : EIATTR_SYSCALL_OFFSETS
	.align		4
        /*00ec*/ 	.byte	0x04, 0x46
        /*00ee*/ 	.short	(.L_45 - .L_44)


	//   ....[0]....
.L_44:
        /*00f0*/ 	.word	0x00005bc0


	//   ....[1]....
        /*00f4*/ 	.word	0x00005d00


	//   ....[2]....
        /*00f8*/ 	.word	0x00006520


	//   ....[3]....
        /*00fc*/ 	.word	0x00007310


	//----- nvinfo : EIATTR_MBARRIER_INSTR_OFFSETS
	.align		4
.L_45:
        /*0100*/ 	.byte	0x04, 0x39
        /*0102*/ 	.short	(.L_47 - .L_46)


	//   ....[0]....
.L_46:
        /*0104*/ 	.word	0x00000650
        /*0108*/ 	.word	0x000000ff
        /*010c*/ 	.word	0x00000000
        /*0110*/ 	.short	0x0100
        /*0112*/ 	.byte	0x04
	.zero		1


	//   ....[1]....
        /*0114*/ 	.word	0x00000660
        /*0118*/ 	.word	0x000000ff
        /*011c*/ 	.word	0x00000020
        /*0120*/ 	.short	0x0100
        /*0122*/ 	.byte	0x04
	.zero		1


	//   ....[2]....
        /*0124*/ 	.word	0x00000670
        /*0128*/ 	.word	0x000000ff
        /*012c*/ 	.word	0x00000008
        /*0130*/ 	.short	0x0100
        /*0132*/ 	.byte	0x04
	.zero		1


	//   ....[3]....
        /*0134*/ 	.word	0x00000680
        /*0138*/ 	.word	0x000000ff
        /*013c*/ 	.word	0x00000028
        /*0140*/ 	.short	0x0100
        /*0142*/ 	.byte	0x04
	.zero		1


	//   ....[4]....
        /*0144*/ 	.word	0x00000690
        /*0148*/ 	.word	0x000000ff
        /*014c*/ 	.word	0x00000010
        /*0150*/ 	.short	0x0100
        /*0152*/ 	.byte	0x04
	.zero		1


	//   ....[5]....
        /*0154*/ 	.word	0x000006a0
        /*0158*/ 	.word	0x000000ff
        /*015c*/ 	.word	0x00000030
        /*0160*/ 	.short	0x0100
        /*0162*/ 	.byte	0x04
	.zero		1


	//   ....[6]....
        /*0164*/ 	.word	0x000006b0
        /*0168*/ 	.word	0x000000ff
        /*016c*/ 	.word	0x00000018
        /*0170*/ 	.short	0x0100
        /*0172*/ 	.byte	0x04
	.zero		1


	//   ....[7]....
        /*0174*/ 	.word	0x000006c0
        /*0178*/ 	.word	0x000000ff
        /*017c*/ 	.word	0x00000038
        /*0180*/ 	.short	0x0100
        /*0182*/ 	.byte	0x04
	.zero		1


	//   ....[8]....
        /*0184*/ 	.word	0x000007e0
        /*0188*/ 	.word	0x000000ff
        /*018c*/ 	.word	0x00000040
        /*0190*/ 	.short	0x0100
        /*0192*/ 	.byte	0x04
	.zero		1


	//   ....[9]....
        /*0194*/ 	.word	0x000007f0
        /*0198*/ 	.word	0x000000ff
        /*019c*/ 	.word	0x00000050
        /*01a0*/ 	.short	0x0100
        /*01a2*/ 	.byte	0x04
	.zero		1


	//   ....[10]....
        /*01a4*/ 	.word	0x00000800
        /*01a8*/ 	.word	0x000000ff
        /*01ac*/ 	.word	0x00000048
        /*01b0*/ 	.short	0x0100
        /*01b2*/ 	.byte	0x04
	.zero		1


	//   ....[11]....
        /*01b4*/ 	.word	0x00000810
        /*01b8*/ 	.word	0x000000ff
        /*01bc*/ 	.word	0x00000058
        /*01c0*/ 	.short	0x0100
        /*01c2*/ 	.byte	0x04
	.zero		1


	//   ....[12]....
        /*01c4*/ 	.word	0x000008f0
        /*01c8*/ 	.word	0x000000ff
        /*01cc*/ 	.word	0x00000060
        /*01d0*/ 	.short	0x0100
        /*01d2*/ 	.byte	0x06
	.zero		1


	//   ....[13]....
        /*01d4*/ 	.word	0x00000900
        /*01d8*/ 	.word	0x000000ff
        /*01dc*/ 	.word	0x00000068
        /*01e0*/ 	.short	0x0100
        /*01e2*/ 	.byte	0x06
	.zero		1


	//   ....[14]....
        /*01e4*/ 	.word	0x00000a30
        /*01e8*/ 	.word	0x000000ff
        /*01ec*/ 	.word	0x00000070
        /*01f0*/ 	.short	0x0100
        /*01f2*/ 	.byte	0x06
	.zero		1


	//   ....[15]....
        /*01f4*/ 	.word	0x00000a40
        /*01f8*/ 	.word	0x000000ff
        /*01fc*/ 	.word	0x00000080
        /*0200*/ 	.short	0x0100
        /*0202*/ 	.byte	0x06
	.zero		1


	//   ....[16]....
        /*0204*/ 	.word	0x00000a50
        /*0208*/ 	.word	0x000000ff
        /*020c*/ 	.word	0x00000078
        /*0210*/ 	.short	0x0100
        /*0212*/ 	.byte	0x06
	.zero		1


	//   ....[17]....
        /*0214*/ 	.word	0x00000a60
        /*0218*/ 	.word	0x000000ff
        /*021c*/ 	.word	0x00000088
        /*0220*/ 	.short	0x0100
        /*0222*/ 	.byte	0x06
	.zero		1


	//   ....[18]....
        /*0224*/ 	.word	0x00000b80
        /*0228*/ 	.word	0x000000ff
        /*022c*/ 	.word	0x00000090
        /*0230*/ 	.short	0x0100
        /*0232*/ 	.byte	0x04
	.zero		1


	//   ....[19]....
        /*0234*/ 	.word	0x00000b90
        /*0238*/ 	.word	0x000000ff
        /*023c*/ 	.word	0x000000b0
        /*0240*/ 	.short	0x0100
        /*0242*/ 	.byte	0x04
	.zero		1


	//   ....[20]....
        /*0244*/ 	.word	0x00000ba0
        /*0248*/ 	.word	0x000000ff
        /*024c*/ 	.word	0x00000098
        /*0250*/ 	.short	0x0100
        /*0252*/ 	.byte	0x04
	.zero		1


	//   ....[21]....
        /*0254*/ 	.word	0x00000bb0
        /*0258*/ 	.word	0x000000ff
        /*025c*/ 	.word	0x000000b8
        /*0260*/ 	.short	0x0100
        /*0262*/ 	.byte	0x04
	.zero		1


	//   ....[22]....
        /*0264*/ 	.word	0x00000bc0
        /*0268*/ 	.word	0x000000ff
        /*026c*/ 	.word	0x000000a0
        /*0270*/ 	.short	0x0100
        /*0272*/ 	.byte	0x04
	.zero		1


	//   ....[23]....
        /*0274*/ 	.word	0x00000bd0
        /*0278*/ 	.word	0x000000ff
        /*027c*/ 	.word	0x000000c0
        /*0280*/ 	.short	0x0100
        /*0282*/ 	.byte	0x04
	.zero		1


	//   ....[24]....
        /*0284*/ 	.word	0x00000be0
        /*0288*/ 	.word	0x000000ff
        /*028c*/ 	.word	0x000000a8
        /*0290*/ 	.short	0x0100
        /*0292*/ 	.byte	0x04
	.zero		1


	//   ....[25]....
        /*0294*/ 	.word	0x00000bf0
        /*0298*/ 	.word	0x000000ff
        /*029c*/ 	.word	0x000000c8
        /*02a0*/ 	.short	0x0100
        /*02a2*/ 	.byte	0x04
	.zero		1


	//   ....[26]....
        /*02a4*/ 	.word	0x00000ce0
        /*02a8*/ 	.word	0x000000ff
        /*02ac*/ 	.word	0x000000d0
        /*02b0*/ 	.short	0x0100
        /*02b2*/ 	.byte	0x04
	.zero		1


	//   ....[27]....
        /*02b4*/ 	.word	0x00000cf0
        /*02b8*/ 	.word	0x000000ff
        /*02bc*/ 	.word	0x000000e0
        /*02c0*/ 	.short	0x0100
        /*02c2*/ 	.byte	0x04
	.zero		1


	//   ....[28]....
        /*02c4*/ 	.word	0x00000d00
        /*02c8*/ 	.word	0x000000ff
        /*02cc*/ 	.word	0x000000d8
        /*02d0*/ 	.short	0x0100
        /*02d2*/ 	.byte	0x04
	.zero		1


	//   ....[29]....
        /*02d4*/ 	.word	0x00000d10
        /*02d8*/ 	.word	0x000000ff
        /*02dc*/ 	.word	0x000000e8
        /*02e0*/ 	.short	0x0100
        /*02e2*/ 	.byte	0x04
	.zero		1


	//   ....[30]....
        /*02e4*/ 	.word	0x00000e10
        /*02e8*/ 	.word	0x000000ff
        /*02ec*/ 	.word	0x000000f0
        /*02f0*/ 	.short	0x0100
        /*02f2*/ 	.byte	0x06
	.zero		1


	//   ....[31]....
        /*02f4*/ 	.word	0x000019c0
        /*02f8*/ 	.word	0x00000003
        /*02fc*/ 	.word	0x000000e0
        /*0300*/ 	.short	0x010a
        /*0302*/ 	.byte	0xff
	.zero		1


	//   ....[32]....
        /*0304*/ 	.word	0x000019f0
        /*0308*/ 	.word	0x00000003
        /*030c*/ 	.word	0x000000d0
        /*0310*/ 	.short	0x0101
        /*0312*/ 	.byte	0xff
	.zero		1


	//   ....[33]....
        /*0314*/ 	.word	0x00001ab0
        /*0318*/ 	.word	0x000000ff
        /*031c*/ 	.word	0x00000020
        /*0320*/ 	.short	0x010a
        /*0322*/ 	.byte	0x04
	.zero		1


	//   ....[34]....
        /*0324*/ 	.word	0x00001b80
        /*0328*/ 	.word	0x000000ff
        /*032c*/ 	.word	0x00000020
        /*0330*/ 	.short	0x010a
        /*0332*/ 	.byte	0x21
	.zero		1


	//   ....[35]....
        /*0334*/ 	.word	0x00001d30
        /*0338*/ 	.word	0x000000ff
        /*033c*/ 	.word	0x00000020
        /*0340*/ 	.short	0x010a
        /*0342*/ 	.byte	0x05
	.zero		1


	//   ....[36]....
        /*0344*/ 	.word	0x00001e40
        /*0348*/ 	.word	0x000000ff
        /*034c*/ 	.word	0x00000068
        /*0350*/ 	.short	0x0101
        /*0352*/ 	.byte	0x06
	.zero		1


	//   ....[37]....
        /*0354*/ 	.word	0x00001e60
        /*0358*/ 	.word	0x000000ff
        /*035c*/ 	.word	0x00000020
        /*0360*/ 	.short	0x010a
        /*0362*/ 	.byte	0x04
	.zero		1


	//   ....[38]....
        /*0364*/ 	.word	0x00001ee0
        /*0368*/ 	.word	0x000000ff
        /*036c*/ 	.word	0x00000020
        /*0370*/ 	.short	0x010a
        /*0372*/ 	.byte	0x11
	.zero		1


	//   ....[39]....
        /*0374*/ 	.word	0x00002070
        /*0378*/ 	.word	0x000000ff
        /*037c*/ 	.word	0x00000020
        /*0380*/ 	.short	0x010a
        /*0382*/ 	.byte	0x05
	.zero		1


	//   ....[40]....
        /*0384*/ 	.word	0x000021d0
        /*0388*/ 	.word	0x00000003
        /*038c*/ 	.word	0x00000070
        /*0390*/ 	.short	0x010a
        /*0392*/ 	.byte	0xff
	.zero		1


	//   ....[41]....
        /*0394*/ 	.word	0x00002320
        /*0398*/ 	.word	0x00000000
        /*039c*/ 	.word	0x00000000
        /*03a0*/ 	.short	0x0101
        /*03a2*/ 	.byte	0xff
	.zero		1


	//   ....[42]....
        /*03a4*/ 	.word	0x000028d0
        /*03a8*/ 	.word	0x000000ff
        /*03ac*/ 	.word	0x00000000
        /*03b0*/ 	.short	0x010a
        /*03b2*/ 	.byte	0x04
	.zero		1


	//   ....[43]....
        /*03b4*/ 	.word	0x00002960
        /*03b8*/ 	.word	0x000000ff
        /*03bc*/ 	.word	0x00000000
        /*03c0*/ 	.short	0x010a
        /*03c2*/ 	.byte	0x05
	.zero		1


	//   ....[44]....
        /*03c4*/ 	.word	0x000029f0
        /*03c8*/ 	.word	0x000000ff
        /*03cc*/ 	.word	0x00000000
        /*03d0*/ 	.short	0x010a
        /*03d2*/ 	.byte	0x05
	.zero		1


	//   ....[45]....
        /*03d4*/ 	.word	0x00002a90
        /*03d8*/ 	.word	0x00000000
        /*03dc*/ 	.word	0x00000000
        /*03e0*/ 	.short	0x010a
        /*03e2*/ 	.byte	0xff
	.zero		1


	//   ....[46]....
        /*03e4*/ 	.word	0x00002bb0
        /*03e8*/ 	.word	0x00000002
        /*03ec*/ 	.word	0x000000d0
        /*03f0*/ 	.short	0x010a
        /*03f2*/ 	.byte	0xff
	.zero		1


	//   ....[47]....
        /*03f4*/ 	.word	0x00002c10
        /*03f8*/ 	.word	0x00000004
        /*03fc*/ 	.word	0x00000000
        /*0400*/ 	.short	0x0101
        /*0402*/ 	.byte	0xff
	.zero		1


	//   ....[48]....
        /*0404*/ 	.word	0x00002c30
        /*0408*/ 	.word	0x000000ff
        /*040c*/ 	.word	0x00000080
        /*0410*/ 	.short	0x010a
        /*0412*/ 	.byte	0x04
	.zero		1


	//   ....[49]....
        /*0414*/ 	.word	0x00002d50
        /*0418*/ 	.word	0x00000002
        /*041c*/ 	.word	0x00000070
        /*0420*/ 	.short	0x010a
        /*0422*/ 	.byte	0xff
	.zero		1


	//   ....[50]....
        /*0424*/ 	.word	0x00002e60
        /*0428*/ 	.word	0x00000002
        /*042c*/ 	.word	0x00000000
        /*0430*/ 	.short	0x0101
        /*0432*/ 	.byte	0xff
	.zero		1


	//   ....[51]....
        /*0434*/ 	.word	0x00002ef0
        /*0438*/ 	.word	0x000000ff
        /*043c*/ 	.word	0x00000080
        /*0440*/ 	.short	0x0106
        /*0442*/ 	.byte	0x04
	.zero		1


	//   ....[52]....
        /*0444*/ 	.word	0x00002f10
        /*0448*/ 	.word	0x000000ff
        /*044c*/ 	.word	0x00000080
        /*0450*/ 	.short	0x010a
        /*0452*/ 	.byte	0x04
	.zero		1


	//   ....[53]....
        /*0454*/ 	.word	0x00002fa0
        /*0458*/ 	.word	0x000000ff
        /*045c*/ 	.word	0x00000080
        /*0460*/ 	.short	0x0106
        /*0462*/ 	.byte	0x07
	.zero		1


	//   ....[54]....
        /*0464*/ 	.word	0x00002fe0
        /*0468*/ 	.word	0x00000000
        /*046c*/ 	.word	0x00000080
        /*0470*/ 	.short	0x010a
        /*0472*/ 	.byte	0xff
	.zero		1


	//   ....[55]....
        /*0474*/ 	.word	0x00003220
        /*0478*/ 	.word	0x000000ff
        /*047c*/ 	.word	0x00000008
        /*0480*/ 	.short	0x010a
        /*0482*/ 	.byte	0x05
	.zero		1


	//   ....[56]....
        /*0484*/ 	.word	0x00003240
        /*0488*/ 	.word	0x000000ff
        /*048c*/ 	.word	0x00000008
        /*0490*/ 	.short	0x010a
        /*0492*/ 	.byte	0x05
	.zero		1


	//   ....[57]....
        /*0494*/ 	.word	0x000033d0
        /*0498*/ 	.word	0x000000ff
        /*049c*/ 	.word	0x00000008
        /*04a0*/ 	.short	0x010a
        /*04a2*/ 	.byte	0x05
	.zero		1


	//   ....[58]....
        /*04a4*/ 	.word	0x000033f0
        /*04a8*/ 	.word	0x000000ff
        /*04ac*/ 	.word	0x00000008
        /*04b0*/ 	.short	0x010a
        /*04b2*/ 	.byte	0x05
	.zero		1


	//   ....[59]....
        /*04b4*/ 	.word	0x000034b0
        /*04b8*/ 	.word	0x000000ff
        /*04bc*/ 	.word	0x00000000
        /*04c0*/ 	.short	0x0101
        /*04c2*/ 	.byte	0x04
	.zero		1


	//   ....[60]....
        /*04c4*/ 	.word	0x000037b0
        /*04c8*/ 	.word	0x00000000
        /*04cc*/ 	.word	0x00000070
        /*04d0*/ 	.short	0x010a
        /*04d2*/ 	.byte	0xff
	.zero		1


	//   ....[61]....
        /*04d4*/ 	.word	0x00003870
        /*04d8*/ 	.word	0x00000000
        /*04dc*/ 	.word	0x00000000
        /*04e0*/ 	.short	0x0101
        /*04e2*/ 	.byte	0xff
	.zero		1


	//   ....[62]....
        /*04e4*/ 	.word	0x00003930
        /*04e8*/ 	.word	0x000000ff
        /*04ec*/ 	.word	0x00000000
        /*04f0*/ 	.short	0x010a
        /*04f2*/ 	.byte	0x04
	.zero		1


	//   ....[63]....
        /*04f4*/ 	.word	0x00003940
        /*04f8*/ 	.word	0x000000ff
        /*04fc*/ 	.word	0x000000b0
        /*0500*/ 	.short	0x010a
        /*0502*/ 	.byte	0x17
	.zero		1


	//   ....[64]....
        /*0504*/ 	.word	0x000039f0
        /*0508*/ 	.word	0x000000ff
        /*050c*/ 	.word	0x00000000
        /*0510*/ 	.short	0x010a
        /*0512*/ 	.byte	0x05
	.zero		1


	//   ....[65]....
        /*0514*/ 	.word	0x00003b30
        /*0518*/ 	.word	0x000000ff
        /*051c*/ 	.word	0x00000000
        /*0520*/ 	.short	0x010a
        /*0522*/ 	.byte	0x04
	.zero		1


	//   ....[66]....
        /*0524*/ 	.word	0x00003d80
        /*0528*/ 	.word	0x000000ff
        /*052c*/ 	.word	0x00000000
        /*0530*/ 	.short	0x010a
        /*0532*/ 	.byte	0x04
	.zero		1


	//   ....[67]....
        /*0534*/ 	.word	0x00003e10
        /*0538*/ 	.word	0x000000ff
        /*053c*/ 	.word	0x00000000
        /*0540*/ 	.short	0x010a
        /*0542*/ 	.byte	0x05
	.zero		1


	//   ....[68]....
        /*0544*/ 	.word	0x00003ea0
        /*0548*/ 	.word	0x000000ff
        /*054c*/ 	.word	0x00000000
        /*0550*/ 	.short	0x010a
        /*0552*/ 	.byte	0x05
	.zero		1


	//   ....[69]....
        /*0554*/ 	.word	0x00003f40
        /*0558*/ 	.word	0x00000000
        /*055c*/ 	.word	0x00000000
        /*0560*/ 	.short	0x010a
        /*0562*/ 	.byte	0xff
	.zero		1


	//   ....[70]....
        /*0564*/ 	.word	0x00003f80
        /*0568*/ 	.word	0x00000000
        /*056c*/ 	.word	0x00000000
        /*0570*/ 	.short	0x010a
        /*0572*/ 	.byte	0xff
	.zero		1


	//   ....[71]....
        /*0574*/ 	.word	0x00003ff0
        /*0578*/ 	.word	0x000000ff
        /*057c*/ 	.word	0x00000000
        /*0580*/ 	.short	0x0101
        /*0582*/ 	.byte	0x04
	.zero		1


	//   ....[72]....
        /*0584*/ 	.word	0x00004030
        /*0588*/ 	.word	0x000000ff
        /*058c*/ 	.word	0x000000f0
        /*0590*/ 	.short	0x010a
        /*0592*/ 	.byte	0x11
	.zero		1


	//   ....[73]....
        /*0594*/ 	.word	0x00004080
        /*0598*/ 	.word	0x000000ff
        /*059c*/ 	.word	0x00000000
        /*05a0*/ 	.short	0x0101
        /*05a2*/ 	.byte	0x04
	.zero		1


	//   ....[74]....
        /*05a4*/ 	.word	0x00004500
        /*05a8*/ 	.word	0x0000000c
        /*05ac*/ 	.word	0x00000070
        /*05b0*/ 	.short	0x010a
        /*05b2*/ 	.byte	0xff
	.zero		1


	//   ....[75]....
        /*05b4*/ 	.word	0x00004670
        /*05b8*/ 	.word	0x00000000
        /*05bc*/ 	.word	0x00000000
        /*05c0*/ 	.short	0x0101
        /*05c2*/ 	.byte	0xff
	.zero		1


	//   ....[76]....
        /*05c4*/ 	.word	0x00004b00
        /*05c8*/ 	.word	0x000000ff
        /*05cc*/ 	.word	0x00000068
        /*05d0*/ 	.short	0x010a
        /*05d2*/ 	.byte	0x15
	.zero		1


	//   ....[77]....
        /*05d4*/ 	.word	0x00004c80
        /*05d8*/ 	.word	0x000000ff
        /*05dc*/ 	.word	0x00000050
        /*05e0*/ 	.short	0x010a
        /*05e2*/ 	.byte	0x15
	.zero		1


	//   ....[78]....
        /*05e4*/ 	.word	0x00004e70
        /*05e8*/ 	.word	0x000000ff
        /*05ec*/ 	.word	0x00000040
        /*05f0*/ 	.short	0x010b
        /*05f2*/ 	.byte	0x15
	.zero		1


	//   ....[79]....
        /*05f4*/ 	.word	0x00004e80
        /*05f8*/ 	.word	0x000000ff
        /*05fc*/ 	.word	0x00000000
        /*0600*/ 	.short	0x0101
        /*0602*/ 	.byte	0x06
	.zero		1


	//   ....[80]....
        /*0604*/ 	.word	0x00004e90
        /*0608*/ 	.word	0x000000ff
        /*060c*/ 	.word	0x00000058
        /*0610*/ 	.short	0x010a
        /*0612*/ 	.byte	0x15
	.zero		1


	//   ....[81]....
        /*0614*/ 	.word	0x000050d0
        /*0618*/ 	.word	0x000000ff
        /*061c*/ 	.word	0x00000048
        /*0620*/ 	.short	0x010b
        /*0622*/ 	.byte	0x15
	.zero		1


	//   ....[82]....
        /*0624*/ 	.word	0x000050e0
        /*0628*/ 	.word	0x000000ff
        /*062c*/ 	.word	0x00000000
        /*0630*/ 	.short	0x0101
        /*0632*/ 	.byte	0x25
	.zero		1


	//   ....[83]....
        /*0634*/ 	.word	0x00005120
        /*0638*/ 	.word	0x000000ff
        /*063c*/ 	.word	0x00000050
        /*0640*/ 	.short	0x010a
        /*0642*/ 	.byte	0x15
	.zero		1


	//   ....[84]....
        /*0644*/ 	.word	0x00005160
        /*0648*/ 	.word	0x00000000
        /*064c*/ 	.word	0x00000058
        /*0650*/ 	.short	0x010a
        /*0652*/ 	.byte	0xff
	.zero		1


	//   ....[85]....
        /*0654*/ 	.word	0x00005460
        /*0658*/ 	.word	0x00000003
        /*065c*/ 	.word	0x00000070
        /*0660*/ 	.short	0x010a
        /*0662*/ 	.byte	0xff
	.zero		1


	//   ....[86]....
        /*0664*/ 	.word	0x000055e0
        /*0668*/ 	.word	0x00000000
        /*066c*/ 	.word	0x00000000
        /*0670*/ 	.short	0x0101
        /*0672*/ 	.byte	0xff
	.zero		1


	//   ....[87]....
        /*0674*/ 	.word	0x000060f0
        /*0678*/ 	.word	0x00000003
        /*067c*/ 	.word	0x00000040
        /*0680*/ 	.short	0x010a
        /*0682*/ 	.byte	0xff
	.zero		1


	//   ....[88]....
        /*0684*/ 	.word	0x00006130
        /*0688*/ 	.word	0x0000005a
        /*068c*/ 	.word	0x00000090
        /*0690*/ 	.short	0x010a
        /*0692*/ 	.byte	0xff
	.zero		1


	//   ....[89]....
        /*0694*/ 	.word	0x00006260
        /*0698*/ 	.word	0x00000003
        /*069c*/ 	.word	0x00000040
        /*06a0*/ 	.short	0x010a
        /*06a2*/ 	.byte	0xff
	.zero		1


	//   ....[90]....
        /*06a4*/ 	.word	0x000063a0
        /*06a8*/ 	.word	0x00000000
        /*06ac*/ 	.word	0x00000000
        /*06b0*/ 	.short	0x0101
        /*06b2*/ 	.byte	0xff
	.zero		1


	//   ....[91]....
        /*06b4*/ 	.word	0x00006400
        /*06b8*/ 	.word	0x0000005a
        /*06bc*/ 	.word	0x00000090
        /*06c0*/ 	.short	0x010a
        /*06c2*/ 	.byte	0xff
	.zero		1


	//   ....[92]....
        /*06c4*/ 	.word	0x00006fb0
        /*06c8*/ 	.word	0x0000006d
        /*06cc*/ 	.word	0x00000040
        /*06d0*/ 	.short	0x010a
        /*06d2*/ 	.byte	0xff
	.zero		1


	//   ....[93]....
        /*06d4*/ 	.word	0x00007070
        /*06d8*/ 	.word	0x0000006d
        /*06dc*/ 	.word	0x00000040
        /*06e0*/ 	.short	0x010a
        /*06e2*/ 	.byte	0xff
	.zero		1


	//   ....[94]....
        /*06e4*/ 	.word	0x000071b0
        /*06e8*/ 	.word	0x00000002
        /*06ec*/ 	.word	0x00000000
        /*06f0*/ 	.short	0x0101
        /*06f2*/ 	.byte	0xff
	.zero		1


	//   ....[95]....
        /*06f4*/ 	.word	0x00007490
        /*06f8*/ 	.word	0x0000005a
        /*06fc*/ 	.word	0x00000000
        /*0700*/ 	.short	0x0101
        /*0702*/ 	.byte	0xff
	.zero		1


	//   ....[96]....
        /*0704*/ 	.word	0x00007e60
        /*0708*/ 	.word	0x00000003
        /*070c*/ 	.word	0x000000e0
        /*0710*/ 	.short	0x010a
        /*0712*/ 	.byte	0xff
	.zero		1


	//   ....[97]....
        /*0714*/ 	.word	0x00007ec0
        /*0718*/ 	.word	0x00000000
        /*071c*/ 	.word	0x00000020
        /*0720*/ 	.short	0x010a
        /*0722*/ 	.byte	0xff
	.zero		1


	//   ....[98]....
        /*0724*/ 	.word	0x00007f20
        /*0728*/ 	.word	0x00000000
        /*072c*/ 	.word	0x00000020
        /*0730*/ 	.short	0x010a
        /*0732*/ 	.byte	0xff
	.zero		1


	//   ....[99]....
        /*0734*/ 	.word	0x00007f70
        /*0738*/ 	.word	0x00000003
        /*073c*/ 	.word	0x00000070
        /*0740*/ 	.short	0x010a
        /*0742*/ 	.byte	0xff
	.zero		1


	//   ....[100]....
        /*0744*/ 	.word	0x00007fd0
        /*0748*/ 	.word	0x00000000
        /*074c*/ 	.word	0x00000000
        /*0750*/ 	.short	0x010a
        /*0752*/ 	.byte	0xff
	.zero		1


	//   ....[101]....
        /*0754*/ 	.word	0x00008030
        /*0758*/ 	.word	0x00000000
        /*075c*/ 	.word	0x00000000
        /*0760*/ 	.short	0x010a
        /*0762*/ 	.byte	0xff
	.zero		1


	//   ....[102]....
        /*0764*/ 	.word	0x00008090
        /*0768*/ 	.word	0x00000000
        /*076c*/ 	.word	0x00000000
        /*0770*/ 	.short	0x010a
        /*0772*/ 	.byte	0xff
	.zero		1


	//   ....[103]....
        /*0774*/ 	.word	0x000080e0
        /*0778*/ 	.word	0x00000002
        /*077c*/ 	.word	0x000000d0
        /*0780*/ 	.short	0x010a
        /*0782*/ 	.byte	0xff
	.zero		1


	//   ....[104]....
        /*0784*/ 	.word	0x00008140
        /*0788*/ 	.word	0x00000002
        /*078c*/ 	.word	0x00000080
        /*0790*/ 	.short	0x010a
        /*0792*/ 	.byte	0xff
	.zero		1


	//   ....[105]....
        /*0794*/ 	.word	0x00008190
        /*0798*/ 	.word	0x00000002
        /*079c*/ 	.word	0x00000070
        /*07a0*/ 	.short	0x010a
        /*07a2*/ 	.byte	0xff
	.zero		1


	//   ....[106]....
        /*07a4*/ 	.word	0x000081f0
        /*07a8*/ 	.word	0x00000000
        /*07ac*/ 	.word	0x00000080
        /*07b0*/ 	.short	0x010a
        /*07b2*/ 	.byte	0xff
	.zero		1


	//   ....[107]....
        /*07b4*/ 	.word	0x00008250
        /*07b8*/ 	.word	0x00000000
        /*07bc*/ 	.word	0x00000008
        /*07c0*/ 	.short	0x010a
        /*07c2*/ 	.byte	0xff
	.zero		1


	//   ....[108]....
        /*07c4*/ 	.word	0x00008330
        /*07c8*/ 	.word	0x00000000
        /*07cc*/ 	.word	0x00000008
        /*07d0*/ 	.short	0x010a
        /*07d2*/ 	.byte	0xff
	.zero		1


	//   ....[109]....
        /*07d4*/ 	.word	0x00008380
        /*07d8*/ 	.word	0x00000000
        /*07dc*/ 	.word	0x00000070
        /*07e0*/ 	.short	0x010a
        /*07e2*/ 	.byte	0xff
	.zero		1


	//   ....[110]....
        /*07e4*/ 	.word	0x000083e0
        /*07e8*/ 	.word	0x00000000
        /*07ec*/ 	.word	0x000000b0
        /*07f0*/ 	.short	0x010a
        /*07f2*/ 	.byte	0xff
	.zero		1


	//   ....[111]....
        /*07f4*/ 	.word	0x00008440
        /*07f8*/ 	.word	0x00000000
        /*07fc*/ 	.word	0x00000000
        /*0800*/ 	.short	0x010a
        /*0802*/ 	.byte	0xff
	.zero		1


	//   ....[112]....
        /*0804*/ 	.word	0x000084a0
        /*0808*/ 	.word	0x00000000
        /*080c*/ 	.word	0x00000000
        /*0810*/ 	.short	0x010a
        /*0812*/ 	.byte	0xff
	.zero		1


	//   ....[113]....
        /*0814*/ 	.word	0x00008500
        /*0818*/ 	.word	0x00000000
        /*081c*/ 	.word	0x00000000
        /*0820*/ 	.short	0x010a
        /*0822*/ 	.byte	0xff
	.zero		1


	//   ....[114]....
        /*0824*/ 	.word	0x00008560
        /*0828*/ 	.word	0x00000000
        /*082c*/ 	.word	0x00000000
        /*0830*/ 	.short	0x010a
        /*0832*/ 	.byte	0xff
	.zero		1


	//   ....[115]....
        /*0834*/ 	.word	0x000085c0
        /*0838*/ 	.word	0x00000000
        /*083c*/ 	.word	0x000000f0
        /*0840*/ 	.short	0x010a
        /*0842*/ 	.byte	0xff
	.zero		1


	//   ....[116]....
        /*0844*/ 	.word	0x00008610
        /*0848*/ 	.word	0x0000000c
        /*084c*/ 	.word	0x00000070
        /*0850*/ 	.short	0x010a
        /*0852*/ 	.byte	0xff
	.zero		1


	//   ....[117]....
        /*0854*/ 	.word	0x00008670
        /*0858*/ 	.word	0x00000000
        /*085c*/ 	.word	0x00000068
        /*0860*/ 	.short	0x010a
        /*0862*/ 	.byte	0xff
	.zero		1


	//   ....[118]....
        /*0864*/ 	.word	0x000086d0
        /*0868*/ 	.word	0x00000000
        /*086c*/ 	.word	0x00000050
        /*0870*/ 	.short	0x010a
        /*0872*/ 	.byte	0xff
	.zero		1


	//   ....[119]....
        /*0874*/ 	.word	0x00008730
        /*0878*/ 	.word	0x00000000
        /*087c*/ 	.word	0x00000058
        /*0880*/ 	.short	0x010a
        /*0882*/ 	.byte	0xff
	.zero		1


	//   ....[120]....
        /*0884*/ 	.word	0x00008790
        /*0888*/ 	.word	0x00000000
        /*088c*/ 	.word	0x00000050
        /*0890*/ 	.short	0x010a
        /*0892*/ 	.byte	0xff
	.zero		1


	//   ....[121]....
        /*0894*/ 	.word	0x000087e0
        /*0898*/ 	.word	0x00000003
        /*089c*/ 	.word	0x00000070
        /*08a0*/ 	.short	0x010a
        /*08a2*/ 	.byte	0xff
	.zero		1


	//   ....[122]....
        /*08a4*/ 	.word	0x00008830
        /*08a8*/ 	.word	0x00000003
        /*08ac*/ 	.word	0x00000040
        /*08b0*/ 	.short	0x010a
        /*08b2*/ 	.byte	0xff
	.zero		1


	//   ....[123]....
        /*08b4*/ 	.word	0x00008880
        /*08b8*/ 	.word	0x0000005a
        /*08bc*/ 	.word	0x00000090
        /*08c0*/ 	.short	0x010a
        /*08c2*/ 	.byte	0xff
	.zero		1


	//   ....[124]....
        /*08c4*/ 	.word	0x000088d0
        /*08c8*/ 	.word	0x0000006d
        /*08cc*/ 	.word	0x00000040
        /*08d0*/ 	.short	0x010a
        /*08d2*/ 	.byte	0xff
	.zero		1


	//----- nvinfo : EIATTR_NUM_MBARRIERS
	.align		4
.L_47:
        /*08d4*/ 	.byte	0x03, 0x38
        /*08d6*/ 	.short	0x001f


	//----- nvinfo : EIATTR_EXIT_INSTR_OFFSETS
	.align		4
        /*08d8*/ 	.byte	0x04, 0x1c
        /*08da*/ 	.short	(.L_49 - .L_48)


	//   ....[0]....
.L_48:
        /*08dc*/ 	.word	0x00002ac0


	//   ....[1]....
        /*08e0*/ 	.word	0x00002fb0


	//   ....[2]....
        /*08e4*/ 	.word	0x00003010


	//   ....[3]....
        /*08e8*/ 	.word	0x000042b0


	//   ....[4]....
        /*08ec*/ 	.word	0x00005190


	//   ....[5]....
        /*08f0*/ 	.word	0x000051d0


	//   ....[6]....
        /*08f4*/ 	.word	0x00007e50


	//----- nvinfo : EIATTR_MAX_THREADS
	.align		4
.L_49:
        /*08f8*/ 	.byte	0x04, 0x05
        /*08fa*/ 	.short	(.L_51 - .L_50)
.L_50:
        /*08fc*/ 	.word	0x00000100
        /*0900*/ 	.word	0x00000001
        /*0904*/ 	.word	0x00000001


	//----- nvinfo : EIATTR_CRS_STACK_SIZE
	.align		4
.L_51:
        /*0908*/ 	.byte	0x04, 0x1e
        /*090a*/ 	.short	(.L_53 - .L_52)
.L_52:
        /*090c*/ 	.word	0x00000000


	//----- nvinfo : EIATTR_CBANK_PARAM_SIZE
	.align		4
.L_53:
        /*0910*/ 	.byte	0x03, 0x19
        /*0912*/ 	.short	0x0800


	//----- nvinfo : EIATTR_PARAM_CBANK
	.align		4
        /*0914*/ 	.byte	0x04, 0x0a
        /*0916*/ 	.short	(.L_55 - .L_54)
	.align		4
.L_54:
        /*0918*/ 	.word	index@(.nv.constant0._ZN7cutlass13device_kernelINS_4gemm6kernel13GemmUniversalIN4cute5tupleIJiiiiEEENS1_10collective13CollectiveMmaINS1_35MainloopSm100TmaUmmaWarpSpecializedILi4ELi2ELi4ENS5_IJNS4_1CILi2EEESB_NSA_ILi1EEEEEEEENS5_IJNSA_ILi128EEESF_NSA_ILi64EEEEEENS_12float_e4m3_tENS5_IJlSC_lEEESI_SJ_NS4_8TiledMMAINS4_8MMA_AtomIJNS4_10MMA_TraitsINS4_25SM100_MMA_F8F6F4_2x1SM_SSEJSI_SI_fSF_SF_NS4_17integral_constantINS4_4UMMA5MajorELSQ_0EEESR_NSO_INSP_7ScaleInELSS_0EEEST_EEEEEENS4_6LayoutINS5_IJSC_SC_SC_EEENS5_IJNSA_ILi0EEESY_SY_EEEEENS5_IJNS4_10UnderscoreES11_S11_EEEEENS4_28SM100_TMA_2SM_LOAD_MULTICASTENS4_14ComposedLayoutINS4_7SwizzleILi2ELi4ELi3EEENS4_18smem_ptr_flag_bitsILi8EEENSW_INS5_IJNSA_ILi8EEESG_EEENS5_IJSG_SC_EEEEEEEvNS4_8identityENS4_18SM100_TMA_2SM_LOADES1E_vS1F_EENS_8epilogue10collective18CollectiveEpilogueINS1I_23Sm100TmaWarpSpecializedILi2ELi2ELi32ELb0ELb0EEEJNS5_IJSG_SF_SG_EEENS5_IJNSW_ISG_SC_EENSW_INS5_IJNSA_ILi32EEESB_EEENS5_IJSC_SG_EEEEEEEESI_SJ_SI_SJ_NS1I_6fusion15FusionCallbacksIS1M_NS1U_17LinearCombinationISI_fSI_fLNS_15FloatRoundStyleE2EEES1N_S1T_JEEENS4_5SM1004TMEM4LOAD26SM100_TMEM_LOAD_32dp32b32xENS4_13SM90_TMA_LOADENS15_INS16_ILi1ELi4ELi3EEES19_NSW_INS5_IJS1A_S1P_EEENS5_IJS1P_SC_EEEEEEENS4_39AutoVectorizingCopyWithAssumedAlignmentILi128EEENS4_14SM90_TMA_STOREES29_S2B_S2B_EEEvvEEEEvNT_6ParamsE)
        /*091c*/ 	.short	0x0380
        /*091e*/ 	.short	0x0800


	//----- nvinfo : EIATTR_SW_WAR
	.align		4
.L_55:
        /*0920*/ 	.byte	0x04, 0x36
        /*0922*/ 	.short	(.L_57 - .L_56)
.L_56:
        /*0924*/ 	.word	0x00000008
.L_57:


//--------------------- .nv.callgraph             --------------------------
	.section	.nv.callgraph,"",@"SHT_CUDA_CALLGRAPH"
	.align	4
	.sectionentsize	8
	.align		4
        /*0000*/ 	.word	0x00000000
	.align		4
        /*0004*/ 	.word	0xffffffff
	.align		4
        /*0008*/ 	.word	index@(_ZN7cutlass13device_kernelINS_4gemm6kernel13GemmUniversalIN4cute5tupleIJiiiiEEENS1_10collective13CollectiveMmaINS1_35MainloopSm100TmaUmmaWarpSpecializedILi4ELi2ELi4ENS5_IJNS4_1CILi2EEESB_NSA_ILi1EEEEEEEENS5_IJNSA_ILi128EEESF_NSA_ILi64EEEEEENS_12float_e4m3_tENS5_IJlSC_lEEESI_SJ_NS4_8TiledMMAINS4_8MMA_AtomIJNS4_10MMA_TraitsINS4_25SM100_MMA_F8F6F4_2x1SM_SSEJSI_SI_fSF_SF_NS4_17integral_constantINS4_4UMMA5MajorELSQ_0EEESR_NSO_INSP_7ScaleInELSS_0EEEST_EEEEEENS4_6LayoutINS5_IJSC_SC_SC_EEENS5_IJNSA_ILi0EEESY_SY_EEEEENS5_IJNS4_10UnderscoreES11_S11_EEEEENS4_28SM100_TMA_2SM_LOAD_MULTICASTENS4_14ComposedLayoutINS4_7SwizzleILi2ELi4ELi3EEENS4_18smem_ptr_flag_bitsILi8EEENSW_INS5_IJNSA_ILi8EEESG_EEENS5_IJSG_SC_EEEEEEEvNS4_8identityENS4_18SM100_TMA_2SM_LOADES1E_vS1F_EENS_8epilogue10collective18CollectiveEpilogueINS1I_23Sm100TmaWarpSpecializedILi2ELi2ELi32ELb0ELb0EEEJNS5_IJSG_SF_SG_EEENS5_IJNSW_ISG_SC_EENSW_INS5_IJNSA_ILi32EEESB_EEENS5_IJSC_SG_EEEEEEEESI_SJ_SI_SJ_NS1I_6fusion15FusionCallbacksIS1M_NS1U_17LinearCombinationISI_fSI_fLNS_15FloatRoundStyleE2EEES1N_S1T_JEEENS4_5SM1004TMEM4LOAD26SM100_TMEM_LOAD_32dp32b32xENS4_13SM90_TMA_LOADENS15_INS16_ILi1ELi4ELi3EEES19_NSW_INS5_IJS1A_S1P_EEENS5_IJS1P_SC_EEEEEEENS4_39AutoVectorizingCopyWithAssumedAlignmentILi128EEENS4_14SM90_TMA_STOREES29_S2B_S2B_EEEvvEEEEvNT_6ParamsE)
	.align		4
        /*000c*/ 	.word	index@(__assertfail)
	.align		4
        /*0010*/ 	.word	0x00000000
	.align		4
        /*0014*/ 	.word	0xfffffffe
	.align		4
        /*0018*/ 	.word	0x00000000
	.align		4
        /*001c*/ 	.word	0xfffffffd
	.align		4
        /*0020*/ 	.word	0x00000000
	.align		4
        /*0024*/ 	.word	0xfffffffc


//--------------------- .nv.constant4             --------------------------
	.section	.nv.constant4,"a",@progbits
	.align	8
	.align		8
.nv.constant4:
        /*0000*/ 	.dword	__assertfail
	.align		8
        /*0008*/ 	.dword	__unnamed_1
	.align		8
        /*0010*/ 	.dword	__unnamed_2
	.align		8
        /*0018*/ 	.dword	_ZN39_INTERNAL_52ed0da9_4_k_cu_3507680a_87624cuda3std3__45__cpo5beginE
	.align		8
        /*0020*/ 	.dword	_ZN39_INTERNAL_52ed0da9_4_k_cu_3507680a_87624cuda3std3__45__cpo3endE
	.align		8
        /*0028*/ 	.dword	_ZN39_INTERNAL_52ed0da9_4_k_cu_3507680a_87624cuda3std3__45__cpo6cbeginE
	.align		8
        /*0030*/ 	.dword	_ZN39_INTERNAL_52ed0da9_4_k_cu_3507680a_87624cuda3std3__45__cpo4cendE
	.align		8
        /*0038*/ 	.dword	_ZN39_INTERNAL_52ed0da9_4_k_cu_3507680a_87624cuda3std3__441_GLOBAL__N__52ed0da9_4_k_cu_3507680a_87626ignoreE
	.align		8
        /*0040*/ 	.dword	_ZN39_INTERNAL_52ed0da9_4_k_cu_3507680a_87624cuda3std3__419piecewise_constructE
	.align		8
        /*0048*/ 	.dword	_ZN39_INTERNAL_52ed0da9_4_k_cu_3507680a_87624cuda3std3__48in_placeE
	.align		8
        /*0050*/ 	.dword	_ZN39_INTERNAL_52ed0da9_4_k_cu_3507680a_87624cuda3std6ranges3__45__cpo4swapE
	.align		8
        /*0058*/ 	.dword	_ZN39_INTERNAL_52ed0da9_4_k_cu_3507680a_87624cuda3std6ranges3__45__cpo9iter_moveE
	.align		8
        /*0060*/ 	.dword	_ZN39_INTERNAL_52ed0da9_4_k_cu_3507680a_87624cute7productE
	.align		8
        /*0068*/ 	.dword	_ZN39_INTERNAL_52ed0da9_4_k_cu_3507680a_87624cute1_E
	.align		8
        /*0070*/ 	.dword	$str$25
	.align		8
        /*0078*/ 	.dword	$str$26
	.align		8
        /*0080*/ 	.dword	$str$27
	.align		8
        /*0088*/ 	.dword	$str$28


//--------------------- .text._ZN7cutlass13device_kernelINS_4gemm6kernel13GemmUniversalIN4cute5tupleIJiiiiEEENS1_10collective13CollectiveMmaINS1_35MainloopSm100TmaUmmaWarpSpecializedILi4ELi2ELi4ENS5_IJNS4_1CILi2EEESB_NSA_ILi1EEEEEEEENS5_IJNSA_ILi128EEESF_NSA_ILi64EEEEEENS_12float_e4m3_tENS5_IJlSC_lEEESI_SJ_NS4_8TiledMMAINS4_8MMA_AtomIJNS4_10MMA_TraitsINS4_25SM100_MMA_F8F6F4_2x1SM_SSEJSI_SI_fSF_SF_NS4_17integral_constantINS4_4UMMA5MajorELSQ_0EEESR_NSO_INSP_7ScaleInELSS_0EEEST_EEEEEENS4_6LayoutINS5_IJSC_SC_SC_EEENS5_IJNSA_ILi0EEESY_SY_EEEEENS5_IJNS4_10UnderscoreES11_S11_EEEEENS4_28SM100_TMA_2SM_LOAD_MULTICASTENS4_14ComposedLayoutINS4_7SwizzleILi2ELi4ELi3EEENS4_18smem_ptr_flag_bitsILi8EEENSW_INS5_IJNSA_ILi8EEESG_EEENS5_IJSG_SC_EEEEEEEvNS4_8identityENS4_18SM100_TMA_2SM_LOADES1E_vS1F_EENS_8epilogue10collective18CollectiveEpilogueINS1I_23Sm100TmaWarpSpecializedILi2ELi2ELi32ELb0ELb0EEEJNS5_IJSG_SF_SG_EEENS5_IJNSW_ISG_SC_EENSW_INS5_IJNSA_ILi32EEESB_EEENS5_IJSC_SG_EEEEEEEESI_SJ_SI_SJ_NS1I_6fusion15FusionCallbacksIS1M_NS1U_17LinearCombinationISI_fSI_fLNS_15FloatRoundStyleE2EEES1N_S1T_JEEENS4_5SM1004TMEM4LOAD26SM100_TMEM_LOAD_32dp32b32xENS4_13SM90_TMA_LOADENS15_INS16_ILi1ELi4ELi3EEES19_NSW_INS5_IJS1A_S1P_EEENS5_IJS1P_SC_EEEEEEENS4_39AutoVectorizingCopyWithAssumedAlignmentILi128EEENS4_14SM90_TMA_STOREES29_S2B_S2B_EEEvvEEEEvNT_6ParamsE --------------------------
	.section	.text._ZN7cutlass13device_kernelINS_4gemm6kernel13GemmUniversalIN4cute5tupleIJiiiiEEENS1_10collective13CollectiveMmaINS1_35MainloopSm100TmaUmmaWarpSpecializedILi4ELi2ELi4ENS5_IJNS4_1CILi2EEESB_NSA_ILi1EEEEEEEENS5_IJNSA_ILi128EEESF_NSA_ILi64EEEEEENS_12float_e4m3_tENS5_IJlSC_lEEESI_SJ_NS4_8TiledMMAINS4_8MMA_AtomIJNS4_10MMA_TraitsINS4_25SM100_MMA_F8F6F4_2x1SM_SSEJSI_SI_fSF_SF_NS4_17integral_constantINS4_4UMMA5MajorELSQ_0EEESR_NSO_INSP_7ScaleInELSS_0EEEST_EEEEEENS4_6LayoutINS5_IJSC_SC_SC_EEENS5_IJNSA_ILi0EEESY_SY_EEEEENS5_IJNS4_10UnderscoreES11_S11_EEEEENS4_28SM100_TMA_2SM_LOAD_MULTICASTENS4_14ComposedLayoutINS4_7SwizzleILi2ELi4ELi3EEENS4_18smem_ptr_flag_bitsILi8EEENSW_INS5_IJNSA_ILi8EEESG_EEENS5_IJSG_SC_EEEEEEEvNS4_8identityENS4_18SM100_TMA_2SM_LOADES1E_vS1F_EENS_8epilogue10collective18CollectiveEpilogueINS1I_23Sm100TmaWarpSpecializedILi2ELi2ELi32ELb0ELb0EEEJNS5_IJSG_SF_SG_EEENS5_IJNSW_ISG_SC_EENSW_INS5_IJNSA_ILi32EEESB_EEENS5_IJSC_SG_EEEEEEEESI_SJ_SI_SJ_NS1I_6fusion15FusionCallbacksIS1M_NS1U_17LinearCombinationISI_fSI_fLNS_15FloatRoundStyleE2EEES1N_S1T_JEEENS4_5SM1004TMEM4LOAD26SM100_TMEM_LOAD_32dp32b32xENS4_13SM90_TMA_LOADENS15_INS16_ILi1ELi4ELi3EEES19_NSW_INS5_IJS1A_S1P_EEENS5_IJS1P_SC_EEEEEEENS4_39AutoVectorizingCopyWithAssumedAlignmentILi128EEENS4_14SM90_TMA_STOREES29_S2B_S2B_EEEvvEEEEvNT_6ParamsE,"ax",@progbits
	.align	128
.text._ZN7cutlass13device_kernelINS_4gemm6kernel13GemmUniversalIN4cute5tupleIJiiiiEEENS1_10collective13CollectiveMmaINS1_35MainloopSm100TmaUmmaWarpSpecializedILi4ELi2ELi4ENS5_IJNS4_1CILi2EEESB_NSA_ILi1EEEEEEEENS5_IJNSA_ILi128EEESF_NSA_ILi64EEEEEENS_12float_e4m3_tENS5_IJlSC_lEEESI_SJ_NS4_8TiledMMAINS4_8MMA_AtomIJNS4_10MMA_TraitsINS4_25SM100_MMA_F8F6F4_2x1SM_SSEJSI_SI_fSF_SF_NS4_17integral_constantINS4_4UMMA5MajorELSQ_0EEESR_NSO_INSP_7ScaleInELSS_0EEEST_EEEEEENS4_6LayoutINS5_IJSC_SC_SC_EEENS5_IJNSA_ILi0EEESY_SY_EEEEENS5_IJNS4_10UnderscoreES11_S11_EEEEENS4_28SM100_TMA_2SM_LOAD_MULTICASTENS4_14ComposedLayoutINS4_7SwizzleILi2ELi4ELi3EEENS4_18smem_ptr_flag_bitsILi8EEENSW_INS5_IJNSA_ILi8EEESG_EEENS5_IJSG_SC_EEEEEEEvNS4_8identityENS4_18SM100_TMA_2SM_LOADES1E_vS1F_EENS_8epilogue10collective18CollectiveEpilogueINS1I_23Sm100TmaWarpSpecializedILi2ELi2ELi32ELb0ELb0EEEJNS5_IJSG_SF_SG_EEENS5_IJNSW_ISG_SC_EENSW_INS5_IJNSA_ILi32EEESB_EEENS5_IJSC_SG_EEEEEEEESI_SJ_SI_SJ_NS1I_6fusion15FusionCallbacksIS1M_NS1U_17LinearCombinationISI_fSI_fLNS_15FloatRoundStyleE2EEES1N_S1T_JEEENS4_5SM1004TMEM4LOAD26SM100_TMEM_LOAD_32dp32b32xENS4_13SM90_TMA_LOADENS15_INS16_ILi1ELi4ELi3EEES19_NSW_INS5_IJS1A_S1P_EEENS5_IJS1P_SC_EEEEEEENS4_39AutoVectorizingCopyWithAssumedAlignmentILi128EEENS4_14SM90_TMA_STOREES29_S2B_S2B_EEEvvEEEEvNT_6ParamsE:
        .type           _ZN7cutlass13device_kernelINS_4gemm6kernel13GemmUniversalIN4cute5tupleIJiiiiEEENS1_10collective13CollectiveMmaINS1_35MainloopSm100TmaUmmaWarpSpecializedILi4ELi2ELi4ENS5_IJNS4_1CILi2EEESB_NSA_ILi1EEEEEEEENS5_IJNSA_ILi128EEESF_NSA_ILi64EEEEEENS_12float_e4m3_tENS5_IJlSC_lEEESI_SJ_NS4_8TiledMMAINS4_8MMA_AtomIJNS4_10MMA_TraitsINS4_25SM100_MMA_F8F6F4_2x1SM_SSEJSI_SI_fSF_SF_NS4_17integral_constantINS4_4UMMA5MajorELSQ_0EEESR_NSO_INSP_7ScaleInELSS_0EEEST_EEEEEENS4_6LayoutINS5_IJSC_SC_SC_EEENS5_IJNSA_ILi0EEESY_SY_EEEEENS5_IJNS4_10UnderscoreES11_S11_EEEEENS4_28SM100_TMA_2SM_LOAD_MULTICASTENS4_14ComposedLayoutINS4_7SwizzleILi2ELi4ELi3EEENS4_18smem_ptr_flag_bitsILi8EEENSW_INS5_IJNSA_ILi8EEESG_EEENS5_IJSG_SC_EEEEEEEvNS4_8identityENS4_18SM100_TMA_2SM_LOADES1E_vS1F_EENS_8epilogue10collective18CollectiveEpilogueINS1I_23Sm100TmaWarpSpecializedILi2ELi2ELi32ELb0ELb0EEEJNS5_IJSG_SF_SG_EEENS5_IJNSW_ISG_SC_EENSW_INS5_IJNSA_ILi32EEESB_EEENS5_IJSC_SG_EEEEEEEESI_SJ_SI_SJ_NS1I_6fusion15FusionCallbacksIS1M_NS1U_17LinearCombinationISI_fSI_fLNS_15FloatRoundStyleE2EEES1N_S1T_JEEENS4_5SM1004TMEM4LOAD26SM100_TMEM_LOAD_32dp32b32xENS4_13SM90_TMA_LOADENS15_INS16_ILi1ELi4ELi3EEES19_NSW_INS5_IJS1A_S1P_EEENS5_IJS1P_SC_EEEEEEENS4_39AutoVectorizingCopyWithAssumedAlignmentILi128EEENS4_14SM90_TMA_STOREES29_S2B_S2B_EEEvvEEEEvNT_6ParamsE,@function
        .size           _ZN7cutlass13device_kernelINS_4gemm6kernel13GemmUniversalIN4cute5tupleIJiiiiEEENS1_10collective13CollectiveMmaINS1_35MainloopSm100TmaUmmaWarpSpecializedILi4ELi2ELi4ENS5_IJNS4_1CILi2EEESB_NSA_ILi1EEEEEEEENS5_IJNSA_ILi128EEESF_NSA_ILi64EEEEEENS_12float_e4m3_tENS5_IJlSC_lEEESI_SJ_NS4_8TiledMMAINS4_8MMA_AtomIJNS4_10MMA_TraitsINS4_25SM100_MMA_F8F6F4_2x1SM_SSEJSI_SI_fSF_SF_NS4_17integral_constantINS4_4UMMA5MajorELSQ_0EEESR_NSO_INSP_7ScaleInELSS_0EEEST_EEEEEENS4_6LayoutINS5_IJSC_SC_SC_EEENS5_IJNSA_ILi0EEESY_SY_EEEEENS5_IJNS4_10UnderscoreES11_S11_EEEEENS4_28SM100_TMA_2SM_LOAD_MULTICASTENS4_14ComposedLayoutINS4_7SwizzleILi2ELi4ELi3EEENS4_18smem_ptr_flag_bitsILi8EEENSW_INS5_IJNSA_ILi8EEESG_EEENS5_IJSG_SC_EEEEEEEvNS4_8identityENS4_18SM100_TMA_2SM_LOADES1E_vS1F_EENS_8epilogue10collective18CollectiveEpilogueINS1I_23Sm100TmaWarpSpecializedILi2ELi2ELi32ELb0ELb0EEEJNS5_IJSG_SF_SG_EEENS5_IJNSW_ISG_SC_EENSW_INS5_IJNSA_ILi32EEESB_EEENS5_IJSC_SG_EEEEEEEESI_SJ_SI_SJ_NS1I_6fusion15FusionCallbacksIS1M_NS1U_17LinearCombinationISI_fSI_fLNS_15FloatRoundStyleE2EEES1N_S1T_JEEENS4_5SM1004TMEM4LOAD26SM100_TMEM_LOAD_32dp32b32xENS4_13SM90_TMA_LOADENS15_INS16_ILi1ELi4ELi3EEES19_NSW_INS5_IJS1A_S1P_EEENS5_IJS1P_SC_EEEEEEENS4_39AutoVectorizingCopyWithAssumedAlignmentILi128EEENS4_14SM90_TMA_STOREES29_S2B_S2B_EEEvvEEEEvNT_6ParamsE,(.L_x_163 - _ZN7cutlass13device_kernelINS_4gemm6kernel13GemmUniversalIN4cute5tupleIJiiiiEEENS1_10collective13CollectiveMmaINS1_35MainloopSm100TmaUmmaWarpSpecializedILi4ELi2ELi4ENS5_IJNS4_1CILi2EEESB_NSA_ILi1EEEEEEEENS5_IJNSA_ILi128EEESF_NSA_ILi64EEEEEENS_12float_e4m3_tENS5_IJlSC_lEEESI_SJ_NS4_8TiledMMAINS4_8MMA_AtomIJNS4_10MMA_TraitsINS4_25SM100_MMA_F8F6F4_2x1SM_SSEJSI_SI_fSF_SF_NS4_17integral_constantINS4_4UMMA5MajorELSQ_0EEESR_NSO_INSP_7ScaleInELSS_0EEEST_EEEEEENS4_6LayoutINS5_IJSC_SC_SC_EEENS5_IJNSA_ILi0EEESY_SY_EEEEENS5_IJNS4_10UnderscoreES11_S11_EEEEENS4_28SM100_TMA_2SM_LOAD_MULTICASTENS4_14ComposedLayoutINS4_7SwizzleILi2ELi4ELi3EEENS4_18smem_ptr_flag_bitsILi8EEENSW_INS5_IJNSA_ILi8EEESG_EEENS5_IJSG_SC_EEEEEEEvNS4_8identityENS4_18SM100_TMA_2SM_LOADES1E_vS1F_EENS_8epilogue10collective18CollectiveEpilogueINS1I_23Sm100TmaWarpSpecializedILi2ELi2ELi32ELb0ELb0EEEJNS5_IJSG_SF_SG_EEENS5_IJNSW_ISG_SC_EENSW_INS5_IJNSA_ILi32EEESB_EEENS5_IJSC_SG_EEEEEEEESI_SJ_SI_SJ_NS1I_6fusion15FusionCallbacksIS1M_NS1U_17LinearCombinationISI_fSI_fLNS_15FloatRoundStyleE2EEES1N_S1T_JEEENS4_5SM1004TMEM4LOAD26SM100_TMEM_LOAD_32dp32b32xENS4_13SM90_TMA_LOADENS15_INS16_ILi1ELi4ELi3EEES19_NSW_INS5_IJS1A_S1P_EEENS5_IJS1P_SC_EEEEEEENS4_39AutoVectorizingCopyWithAssumedAlignmentILi128EEENS4_14SM90_TMA_STOREES29_S2B_S2B_EEEvvEEEEvNT_6ParamsE)
        .other          _ZN7cutlass13device_kernelINS_4gemm6kernel13GemmUniversalIN4cute5tupleIJiiiiEEENS1_10collective13CollectiveMmaINS1_35MainloopSm100TmaUmmaWarpSpecializedILi4ELi2ELi4ENS5_IJNS4_1CILi2EEESB_NSA_ILi1EEEEEEEENS5_IJNSA_ILi128EEESF_NSA_ILi64EEEEEENS_12float_e4m3_tENS5_IJlSC_lEEESI_SJ_NS4_8TiledMMAINS4_8MMA_AtomIJNS4_10MMA_TraitsINS4_25SM100_MMA_F8F6F4_2x1SM_SSEJSI_SI_fSF_SF_NS4_17integral_constantINS4_4UMMA5MajorELSQ_0EEESR_NSO_INSP_7ScaleInELSS_0EEEST_EEEEEENS4_6LayoutINS5_IJSC_SC_SC_EEENS5_IJNSA_ILi0EEESY_SY_EEEEENS5_IJNS4_10UnderscoreES11_S11_EEEEENS4_28SM100_TMA_2SM_LOAD_MULTICASTENS4_14ComposedLayoutINS4_7SwizzleILi2ELi4ELi3EEENS4_18smem_ptr_flag_bitsILi8EEENSW_INS5_IJNSA_ILi8EEESG_EEENS5_IJSG_SC_EEEEEEEvNS4_8identityENS4_18SM100_TMA_2SM_LOADES1E_vS1F_EENS_8epilogue10collective18CollectiveEpilogueINS1I_23Sm100TmaWarpSpecializedILi2ELi2ELi32ELb0ELb0EEEJNS5_IJSG_SF_SG_EEENS5_IJNSW_ISG_SC_EENSW_INS5_IJNSA_ILi32EEESB_EEENS5_IJSC_SG_EEEEEEEESI_SJ_SI_SJ_NS1I_6fusion15FusionCallbacksIS1M_NS1U_17LinearCombinationISI_fSI_fLNS_15FloatRoundStyleE2EEES1N_S1T_JEEENS4_5SM1004TMEM4LOAD26SM100_TMEM_LOAD_32dp32b32xENS4_13SM90_TMA_LOADENS15_INS16_ILi1ELi4ELi3EEES19_NSW_INS5_IJS1A_S1P_EEENS5_IJS1P_SC_EEEEEEENS4_39AutoVectorizingCopyWithAssumedAlignmentILi128EEENS4_14SM90_TMA_STOREES29_S2B_S2B_EEEvvEEEEvNT_6ParamsE,@"STO_CUDA_ENTRY STV_DEFAULT"
_ZN7cutlass13device_kernelINS_4gemm6kernel13GemmUniversalIN4cute5tupleIJiiiiEEENS1_10collective13CollectiveMmaINS1_35MainloopSm100TmaUmmaWarpSpecializedILi4ELi2ELi4ENS5_IJNS4_1CILi2EEESB_NSA_ILi1EEEEEEEENS5_IJNSA_ILi128EEESF_NSA_ILi64EEEEEENS_12float_e4m3_tENS5_IJlSC_lEEESI_SJ_NS4_8TiledMMAINS4_8MMA_AtomIJNS4_10MMA_TraitsINS4_25SM100_MMA_F8F6F4_2x1SM_SSEJSI_SI_fSF_SF_NS4_17integral_constantINS4_4UMMA5MajorELSQ_0EEESR_NSO_INSP_7ScaleInELSS_0EEEST_EEEEEENS4_6LayoutINS5_IJSC_SC_SC_EEENS5_IJNSA_ILi0EEESY_SY_EEEEENS5_IJNS4_10UnderscoreES11_S11_EEEEENS4_28SM100_TMA_2SM_LOAD_MULTICASTENS4_14ComposedLayoutINS4_7SwizzleILi2ELi4ELi3EEENS4_18smem_ptr_flag_bitsILi8EEENSW_INS5_IJNSA_ILi8EEESG_EEENS5_IJSG_SC_EEEEEEEvNS4_8identityENS4_18SM100_TMA_2SM_LOADES1E_vS1F_EENS_8epilogue10collective18CollectiveEpilogueINS1I_23Sm100TmaWarpSpecializedILi2ELi2ELi32ELb0ELb0EEEJNS5_IJSG_SF_SG_EEENS5_IJNSW_ISG_SC_EENSW_INS5_IJNSA_ILi32EEESB_EEENS5_IJSC_SG_EEEEEEEESI_SJ_SI_SJ_NS1I_6fusion15FusionCallbacksIS1M_NS1U_17LinearCombinationISI_fSI_fLNS_15FloatRoundStyleE2EEES1N_S1T_JEEENS4_5SM1004TMEM4LOAD26SM100_TMEM_LOAD_32dp32b32xENS4_13SM90_TMA_LOADENS15_INS16_ILi1ELi4ELi3EEES19_NSW_INS5_IJS1A_S1P_EEENS5_IJS1P_SC_EEEEEEENS4_39AutoVectorizingCopyWithAssumedAlignmentILi128EEENS4_14SM90_TMA_STOREES29_S2B_S2B_EEEvvEEEEvNT_6ParamsE:
[----:B------:R-:W1:Y:S01]  /*0000*/  LDC R1, c[0x0][0x37c] ;  /* 0x0000df00ff017b82 */ /* 0x000e620000000800 */
[----:B------:R-:W2:Y:S01]  /*0010*/  S2R R97, SR_TID.X ;  /* 0x0000000000617919 */ /* 0x000ea20000002100 */
[----:B------:R-:W3:Y:S06]  /*0020*/  LDCU.64 UR8, c[0x0][0x890] ;  /* 0x00011200ff0877ac */ /* 0x000eec0008000a00 */
[----:B------:R-:W4:Y:S01]  /*0030*/  S2UR UR46, SR_CgaCtaId ;  /* 0x00000000002e79c3 */ /* 0x000f220000008800 */
[----:B------:R-:W-:Y:S02]  /*0040*/  PRMT R86, RZ, 0x7610, R86 ;  /* 0x00007610ff567816 */ /* 0x000fe40000000056 */
[----:B------:R-:W-:Y:S01]  /*0050*/  ELECT P1, URZ, PT ;  /* 0x0000000000ff782f */ /* 0x000fe20003820000 */
[----:B---3--:R-:W-:-:S04]  /*0060*/  UISETP.NE.U32.AND UP0, UPT, UR8, URZ, UPT ;  /* 0x000000ff0800728c */ /* 0x008fc8000bf05070 */
[----:B------:R-:W-:Y:S02]  /*0070*/  UISETP.NE.AND.EX UP0, UPT, UR9, URZ, UPT, UP0 ;  /* 0x000000ff0900728c */ /* 0x000fe4000bf05300 */
[----:B----4-:R-:W-:Y:S02]  /*0080*/  ULOP3.LUT UR33, UR46, 0x1, URZ, 0xc0, !UPT ;  /* 0x000000012e217892 */ /* 0x010fe4000f8ec0ff */
[----:B------:R-:W-:Y:S01]  /*0090*/  ULOP3.LUT UR34, UR46, 0x1, URZ, 0x3c, !UPT ;  /* 0x000000012e227892 */ /* 0x000fe2000f8e3cff */
[----:B--2---:R-:W-:-:S05]  /*00a0*/  SHF.R.U32.HI R87, RZ, 0x5, R97 ;  /* 0x00000005ff577819 */ /* 0x004fca0000011661 */
[----:B------:R-:W2:Y:S02]  /*00b0*/  SHFL.IDX PT, R0, R87, RZ, 0x1f ;  /* 0x00001fff57007589 */ /* 0x000ea400000e0000 */
[----:B--2---:R-:W-:Y:S01]  /*00c0*/  R2UR UR25, R0 ;  /* 0x00000000001972ca */ /* 0x004fe200000e0000 */
[----:B-1----:R-:W-:-:S14]  /*00d0*/  BRA.U UP0, `(.L_x_0) ;  /* 0x0000000100307547 */ /* 0x002fdc000b800000 */
[----:B------:R-:W1:Y:S02]  /*00e0*/  LDCU.64 UR4, c[0x0][0x888] ;  /* 0x00011100ff0477ac */ /* 0x000e640008000a00 */
[----:B-1----:R-:W-:-:S04]  /*00f0*/  UISETP.NE.U32.AND UP0, UPT, UR4, URZ, UPT ;  /* 0x000000ff0400728c */ /* 0x002fc8000bf05070 */
[----:B------:R-:W-:-:S09]  /*0100*/  UISETP.NE.AND.EX UP0, UPT, UR5, URZ, UPT, UP0 ;  /* 0x000000ff0500728c */ /* 0x000fd2000bf05300 */
[----:B------:R-:W-:Y:S05]  /*0110*/  BRA.U !UP0, `(.L_x_1) ;  /* 0x0000000108147547 */ /* 0x000fea000b800000 */
[----:B------:R-:W1:Y:S01]  /*0120*/  LDC.64 R2, c[0x0][0x888] ;  /* 0x00022200ff027b82 */ /* 0x000e620000000a00 */
[----:B------:R-:W1:Y:S02]  /*0130*/  LDCU.64 UR4, c[0x0][0x358] ;  /* 0x00006b00ff0477ac */ /* 0x000e640008000a00 */
[----:B-1----:R1:W5:Y:S01]  /*0140*/  LDG.E R41, desc[UR4][R2.64] ;  /* 0x0000000402297981 */ /* 0x002362000c1e1900 */
[----:B------:R-:W-:Y:S01]  /*0150*/  HFMA2 R86, -RZ, RZ, 0, 5.9604644775390625e-08 ;  /* 0x00000001ff567431 */ /* 0x000fe200000001ff */
[----:B------:R-:W-:Y:S05]  /*0160*/  BRA `(.L_x_0) ;  /* 0x00000000000c7947 */ /* 0x000fea0003800000 */
.L_x_1:
[----:B------:R-:W1:Y:S01]  /*0170*/  LDCU UR4, c[0x0][0x880] ;  /* 0x00011000ff0477ac */ /* 0x000e620008000800 */
[----:B------:R-:W-:Y:S01]  /*0180*/  HFMA2 R86, -RZ, RZ, 0, 5.9604644775390625e-08 ;  /* 0x00000001ff567431 */ /* 0x000fe200000001ff */
[----:B-1----:R-:W-:-:S07]  /*0190*/  MOV R41, UR4 ;  /* 0x0000000400297c02 */ /* 0x002fce0008000f00 */
.L_x_0:
[----:B------:R-:W2:Y:S02]  /*01a0*/  LDCU.64 UR4, c[0x0][0x8b0] ;  /* 0x00011600ff0477ac */ /* 0x000ea40008000a00 */
[----:B--2---:R-:W-:-:S04]  /*01b0*/  UISETP.NE.U32.AND UP0, UPT, UR4, URZ, UPT ;  /* 0x000000ff0400728c */ /* 0x004fc8000bf05070 */
[----:B------:R-:W-:-:S09]  /*01c0*/  UISETP.NE.AND.EX UP0, UPT, UR5, URZ, UPT, UP0 ;  /* 0x000000ff0500728c */ /* 0x000fd2000bf05300 */
[----:B------:R-:W-:Y:S05]  /*01d0*/  BRA.U UP0, `(.L_x_2) ;  /* 0x0000000100287547 */ /* 0x000fea000b800000 */
[----:B------:R-:W2:Y:S02]  /*01e0*/  LDCU.64 UR4, c[0x0][0x8a8] ;  /* 0x00011500ff0477ac */ /* 0x000ea40008000a00 */
[----:B--2---:R-:W-:-:S04]  /*01f0*/  UISETP.NE.U32.AND UP0, UPT, UR4, URZ, UPT ;  /* 0x000000ff0400728c */ /* 0x004fc8000bf05070 */
[----:B------:R-:W-:-:S09]  /*0200*/  UISETP.NE.AND.EX UP0, UPT, UR5, URZ, UPT, UP0 ;  /* 0x000000ff0500728c */ /* 0x000fd2000bf05300 */
[----:B------:R-:W-:Y:S05]  /*0210*/  BRA.U !UP0, `(.L_x_3) ;  /* 0x0000000108107547 */ /* 0x000fea000b800000 */
[----:B------:R-:W2:Y:S01]  /*0220*/  LDC.64 R38, c[0x0][0x8a8] ;  /* 0x00022a00ff267b82 */ /* 0x000ea20000000a00 */
[----:B------:R-:W2:Y:S02]  /*0230*/  LDCU.64 UR4, c[0x0][0x358] ;  /* 0x00006b00ff0477ac */ /* 0x000ea40008000a00 */
[----:B--2---:R2:W5:Y:S01]  /*0240*/  LDG.E R38, desc[UR4][R38.64] ;  /* 0x0000000426267981 */ /* 0x004562000c1e1900 */
[----:B------:R-:W-:Y:S05]  /*0250*/  BRA `(.L_x_2) ;  /* 0x0000000000087947 */ /* 0x000fea0003800000 */
.L_x_3:
[----:B------:R-:W2:Y:S02]  /*0260*/  LDCU UR4, c[0x0][0x8a0] ;  /* 0x00011400ff0477ac */ /* 0x000ea40008000800 */
[----:B--2---:R-:W-:Y:S02]  /*0270*/  MOV R38, UR4 ;  /* 0x0000000400267c02 */ /* 0x004fe40008000f00 */
.L_x_2:
[----:B------:R-:W-:Y:S01]  /*0280*/  IMAD.U32 R0, RZ, RZ, UR25 ;  /* 0x00000019ff007e24 */ /* 0x000fe2000f8e00ff */
[----:B------:R-:W-:Y:S04]  /*0290*/  BSSY.RECONVERGENT B0, `(.L_x_4) ;  /* 0x000000c000007945 */ /* 0x000fe80003800200 */
[C---:B------:R-:W-:Y:S02]  /*02a0*/  ISETP.NE.OR P2, PT, R0.reuse, 0x1, !P1 ;  /* 0x000000010000780c */ /* 0x040fe40004f45670 */
[----:B------:R-:W-:-:S11]  /*02b0*/  ISETP.NE.OR P0, PT, R0, 0x3, !P1 ;  /* 0x000000030000780c */ /* 0x000fd60004f05670 */
[----:B------:R-:W-:Y:S05]  /*02c0*/  @P2 BRA `(.L_x_5) ;  /* 0x0000000000202947 */ /* 0x000fea0003800000 */
[----:B------:R-:W3:Y:S02]  /*02d0*/  LDCU.64 UR4, c[0x0][0x348] ;  /* 0x00006900ff0477ac */ /* 0x000ee40008000a00 */
[----:B---3--:R-:W-:Y:S02]  /*02e0*/  UIADD3 UR6, UP1, UPT, UR4, 0x80, URZ ;  /* 0x0000008004067890 */ /* 0x008fe4000ff3e0ff */
[----:B------:R-:W-:Y:S02]  /*02f0*/  UIADD3 UR4, UP0, UPT, UR4, 0x180, URZ ;  /* 0x0000018004047890 */ /* 0x000fe4000ff1e0ff */
[----:B------:R-:W-:Y:S02]  /*0300*/  UIADD3.X UR7, UPT, UPT, URZ, UR5, URZ, UP1, !UPT ;  /* 0x00000005ff077290 */ /* 0x000fe40008ffe4ff */
[----:B------:R-:W-:-:S07]  /*0310*/  UIADD3.X UR5, UPT, UPT, URZ, UR5, URZ, UP0, !UPT ;  /* 0x00000005ff057290 */ /* 0x000fce00087fe4ff */
[----:B------:R3:W-:Y:S02]  /*0320*/  UTMACCTL.PF [UR6] ;  /* 0x00000000060079b9 */ /* 0x0007e40008040000 */
[----:B------:R3:W-:Y:S02]  /*0330*/  UTMACCTL.PF [UR4] ;  /* 0x00000000040079b9 */ /* 0x0007e40008040000 */
[----:B---3--:R-:W-:Y:S01]  /*0340*/  NOP ;  /* 0x0000000000007918 */ /* 0x008fe20000000000 */
.L_x_5:
[----:B------:R-:W-:Y:S05]  /*0350*/  BSYNC.RECONVERGENT B0 ;  /* 0x0000000000007941 */ /* 0x000fea0003800200 */
.L_x_4:
[----:B------:R-:W-:Y:S04]  /*0360*/  BSSY.RECONVERGENT B0, `(.L_x_6) ;  /* 0x000000a000007945 */ /* 0x000fe80003800200 */
        /* <DEDUP_REMOVED lines=9> */
.L_x_7:
[----:B------:R-:W-:Y:S05]  /*0400*/  BSYNC.RECONVERGENT B0 ;  /* 0x0000000000007941 */ /* 0x000fea0003800200 */
.L_x_6:
[----:B------:R-:W3:Y:S01]  /*0410*/  LDCU.64 UR4, c[0x0][0x888] ;  /* 0x00011100ff0477ac */ /* 0x000ee20008000a00 */
[----:B------:R-:W-:Y:S02]  /*0420*/  UISETP.EQ.U32.AND UP1, UPT, UR8, URZ, UPT ;  /* 0x000000ff0800728c */ /* 0x000fe4000bf22070 */
[----:B------:R-:W-:Y:S02]  /*0430*/  UPLOP3.LUT UP3, UPT, UPT, UPT, UPT, 0x80, 0x8 ;  /* 0x000000000008789c */ /* 0x000fe40003f6f070 */
[----:B---3--:R-:W-:-:S04]  /*0440*/  UISETP.NE.U32.AND UP0, UPT, UR4, URZ, UPT ;  /* 0x000000ff0400728c */ /* 0x008fc8000bf05070 */
[----:B------:R-:W-:-:S04]  /*0450*/  UISETP.NE.AND.EX UP0, UPT, UR5, URZ, UPT, UP0 ;  /* 0x000000ff0500728c */ /* 0x000fc8000bf05300 */
[----:B------:R-:W-:-:S04]  /*0460*/  UISETP.EQ.OR.EX UP2, UPT, UR9, URZ, !UP0, UP1 ;  /* 0x000000ff0900728c */ /* 0x000fc8000c742710 */
[----:B------:R-:W-:-:S06]  /*0470*/  UP2UR UR4, UPR, URZ, 0x4 ;  /* 0x00000004ff047883 */ /* 0x000fcc0008000000 */
[----:B------:R-:W-:Y:S01]  /*0480*/  MOV R89, UR4 ;  /* 0x0000000400597c02 */ /* 0x000fe20008000f00 */
[----:B------:R-:W-:Y:S06]  /*0490*/  BRA.U !UP2, `(.L_x_8) ;  /* 0x000000010a207547 */ /* 0x000fec000b800000 */
[----:B------:R-:W-:Y:S01]  /*04a0*/  UISETP.NE.U32.AND UP1, UPT, UR8, URZ, UPT ;  /* 0x000000ff0800728c */ /* 0x000fe2000bf25070 */
[----:B-----5:R-:W-:Y:S01]  /*04b0*/  FSETP.NEU.AND P0, PT, R41, RZ, PT ;  /* 0x000000ff2900720b */ /* 0x020fe20003f0d000 */
[----:B------:R-:W-:Y:S02]  /*04c0*/  USEL UR4, URZ, 0xffffffff, UP0 ;  /* 0xffffffffff047887 */ /* 0x000fe40008000000 */
[----:B------:R-:W-:-:S10]  /*04d0*/  UISETP.NE.AND.EX UP1, UPT, UR9, URZ, UPT, UP1 ;  /* 0x000000ff0900728c */ /* 0x000fd4000bf25310 */
[----:B------:R-:W-:Y:S01]  /*04e0*/  VOTEU.ANY UP0, P0 ;  /* 0x0000000000ff7886 */ /* 0x000fe20000000100 */
[----:B------:R-:W-:-:S04]  /*04f0*/  @!UP1 USEL UR4, URZ, 0xffffffff, UP0 ;  /* 0xffffffffff049887 */ /* 0x000fc80008000000 */
[----:B------:R-:W-:-:S04]  /*0500*/  ULOP3.LUT UR4, UR4, 0x1, URZ, 0xc0, !UPT ;  /* 0x0000000104047892 */ /* 0x000fc8000f8ec0ff */
[----:B------:R-:W-:-:S11]  /*0510*/  UISETP.NE.U32.AND UP3, UPT, UR4, 0x1, UPT ;  /* 0x000000010400788c */ /* 0x000fd6000bf65070 */
.L_x_8:
[----:B------:R-:W3:Y:S01]  /*0520*/  SHFL.IDX PT, R0, R87, RZ, 0x1f ;  /* 0x00001fff57007589 */ /* 0x000ee200000e0000 */
[----:B------:R-:W-:-:S04]  /*0530*/  UISETP.NE.AND UP0, UPT, UR25, 0x2, UPT ;  /* 0x000000021900788c */ /* 0x000fc8000bf05270 */
[----:B------:R-:W-:Y:S02]  /*0540*/  UISETP.EQ.AND UP1, UPT, UR33, URZ, !UP0 ;  /* 0x000000ff2100728c */ /* 0x000fe4000c722270 */
[----:B------:R-:W-:-:S04]  /*0550*/  USEL UR41, URZ, 0x1, UP0 ;  /* 0x00000001ff297887 */ /* 0x000fc80008000000 */
[----:B------:R-:W-:Y:S02]  /*0560*/  PLOP3.LUT P3, PT, P1, PT, UP1, 0x80, 0x8 ;  /* 0x000000000008781c */ /* 0x000fe40000f6f018 */
[----:B---3--:R-:W-:-:S13]  /*0570*/  ISETP.NE.AND P0, PT, R0, RZ, PT ;  /* 0x000000ff0000720c */ /* 0x008fda0003f05270 */
[----:B------:R-:W-:Y:S05]  /*0580*/  @P0 BRA `(.L_x_9) ;  /* 0x0000000000540947 */ /* 0x000fea0003800000 */
[----:B------:R-:W-:Y:S01]  /*0590*/  UMOV UR4, 0x400 ;  /* 0x0000040000047882 */ /* 0x000fe20000000000 */
[----:B------:R-:W-:Y:S01]  /*05a0*/  UMOV UR8, 0x1 ;  /* 0x0000000100087882 */ /* 0x000fe20000000000 */
[----:B------:R-:W-:Y:S01]  /*05b0*/  UMOV UR6, 0x2 ;  /* 0x0000000200067882 */ /* 0x000fe20000000000 */
[----:B------:R-:W-:Y:S02]  /*05c0*/  ULEA UR4, UR46, UR4, 0x18 ;  /* 0x000000042e047291 */ /* 0x000fe4000f8ec0ff */
[----:B------:R-:W-:-:S04]  /*05d0*/  UIADD3 UR8, UPT, UPT, -UR8, 0x100000, URZ ;  /* 0x0010000008087890 */ /* 0x000fc8000fffe1ff */
[----:B------:R-:W-:Y:S02]  /*05e0*/  USHF.L.U32 UR9, UR8, 0xb, URZ ;  /* 0x0000000b08097899 */ /* 0x000fe400080006ff */
[----:B------:R-:W-:Y:S02]  /*05f0*/  USHF.L.U32 UR8, UR8, 0x1, URZ ;  /* 0x0000000108087899 */ /* 0x000fe400080006ff */
[----:B------:R-:W-:-:S04]  /*0600*/  UIADD3 UR6, UPT, UPT, -UR6, 0x100000, URZ ;  /* 0x0010000006067890 */ /* 0x000fc8000fffe1ff */
[----:B------:R-:W-:Y:S02]  /*0610*/  USHF.L.U32 UR7, UR6, 0xb, URZ ;  /* 0x0000000b06077899 */ /* 0x000fe400080006ff */
[----:B------:R-:W-:Y:S01]  /*0620*/  USHF.L.U32 UR6, UR6, 0x1, URZ ;  /* 0x0000000106067899 */ /* 0x000fe200080006ff */
[----:B------:R-:W-:Y:S01]  /*0630*/  ELECT P0, URZ, PT ;  /* 0x0000000000ff782f */ /* 0x000fe20003800000 */
[----:B------:R-:W3:Y:S02]  /*0640*/  FENCE.VIEW.ASYNC.S ;  /* 0x00000000000073c6 */ /* 0x000ee40000000000 */
[----:B---3--:R3:W4:Y:S08]  /*0650*/  SYNCS.EXCH.64 URZ, [UR4], UR8 ;  /* 0x0000000804ff75b2 */ /* 0x0087300008000100 */
[----:B------:R3:W1:Y:S01]  /*0660*/  SYNCS.EXCH.64 URZ, [UR4+0x20], UR6 ;  /* 0x0000200604ff75b2 */ /* 0x0006620008000100 */
[----:B------:R3:W1:Y:S01]  /*0670*/  SYNCS.EXCH.64 URZ, [UR4+0x8], UR8 ;  /* 0x0000080804ff75b2 */ /* 0x0006620008000100 */
[----:B------:R3:W1:Y:S01]  /*0680*/  SYNCS.EXCH.64 URZ, [UR4+0x28], UR6 ;  /* 0x0000280604ff75b2 */ /* 0x0006620008000100 */
[----:B------:R3:W1:Y:S01]  /*0690*/  SYNCS.EXCH.64 URZ, [UR4+0x10], UR8 ;  /* 0x0000100804ff75b2 */ /* 0x0006620008000100 */
[----:B------:R3:W1:Y:S01]  /*06a0*/  SYNCS.EXCH.64 URZ, [UR4+0x30], UR6 ;  /* 0x0000300604ff75b2 */ /* 0x0006620008000100 */
[----:B------:R3:W1:Y:S01]  /*06b0*/  SYNCS.EXCH.64 URZ, [UR4+0x18], UR8 ;  /* 0x0000180804ff75b2 */ /* 0x0006620008000100 */
[----:B------:R3:W1:Y:S01]  /*06c0*/  SYNCS.EXCH.64 URZ, [UR4+0x38], UR6 ;  /* 0x0000380604ff75b2 */ /* 0x0006620008000100 */
[----:B------:R-:W-:Y:S01]  /*06d0*/  NOP ;  /* 0x0000000000007918 */ /* 0x000fe20000000000 */
.L_x_9:
[----:B------:R-:W2:Y:S01]  /*06e0*/  SHFL.IDX PT, R0, R87, RZ, 0x1f ;  /* 0x00001fff57007589 */ /* 0x000ea200000e0000 */
[----:B------:R-:W-:Y:S01]  /*06f0*/  NOP ;  /* 0x0000000000007918 */ /* 0x000fe20000000000 */
[----:B--2---:R-:W-:-:S13]  /*0700*/  ISETP.NE.AND P0, PT, R0, 0x1, PT ;  /* 0x000000010000780c */ /* 0x004fda0003f05270 */
[----:B------:R-:W-:Y:S05]  /*0710*/  @P0 BRA `(.L_x_10) ;  /* 0x0000000000440947 */ /* 0x000fea0003800000 */
[----:B---3--:R-:W-:Y:S01]  /*0720*/  UMOV UR4, 0x400 ;  /* 0x0000040000047882 */ /* 0x008fe20000000000 */
        /* <DEDUP_REMOVED lines=10> */
[----:B------:R-:W2:Y:S02]  /*07d0*/  FENCE.VIEW.ASYNC.S ;  /* 0x00000000000073c6 */ /* 0x000ea40000000000 */
[----:B--2---:R2:W3:Y:S08]  /*07e0*/  SYNCS.EXCH.64 URZ, [UR4+0x40], UR8 ;  /* 0x0000400804ff75b2 */ /* 0x0044f00008000100 */
[----:B------:R2:W1:Y:S01]  /*07f0*/  SYNCS.EXCH.64 URZ, [UR4+0x50], UR6 ;  /* 0x0000500604ff75b2 */ /* 0x0004620008000100 */
[----:B------:R2:W1:Y:S01]  /*0800*/  SYNCS.EXCH.64 URZ, [UR4+0x48], UR8 ;  /* 0x0000480804ff75b2 */ /* 0x0004620008000100 */
[----:B------:R2:W1:Y:S01]  /*0810*/  SYNCS.EXCH.64 URZ, [UR4+0x58], UR6 ;  /* 0x0000580604ff75b2 */ /* 0x0004620008000100 */
[----:B------:R-:W-:Y:S01]  /*0820*/  NOP ;  /* 0x0000000000007918 */ /* 0x000fe20000000000 */
.L_x_10:
[----:B------:R-:W4:Y:S01]  /*0830*/  SHFL.IDX PT, R0, R87, RZ, 0x1f ;  /* 0x00001fff57007589 */ /* 0x000f2200000e0000 */
[----:B------:R-:W-:Y:S01]  /*0840*/  NOP ;  /* 0x0000000000007918 */ /* 0x000fe20000000000 */
[----:B----4-:R-:W-:-:S13]  /*0850*/  ISETP.NE.AND P0, PT, R0, 0x3, PT ;  /* 0x000000030000780c */ /* 0x010fda0003f05270 */
[----:B------:R-:W-:Y:S05]  /*0860*/  @P0 BRA `(.L_x_11) ;  /* 0x00000000002c0947 */ /* 0x000fea0003800000 */
[----:B--23--:R-:W-:Y:S01]  /*0870*/  UMOV UR6, 0x400 ;  /* 0x0000040000067882 */ /* 0x00cfe20000000000 */
[----:B------:R-:W-:Y:S01]  /*0880*/  UMOV UR4, 0x20 ;  /* 0x0000002000047882 */ /* 0x000fe20000000000 */
[----:B------:R-:W-:Y:S02]  /*0890*/  ULEA UR6, UR46, UR6, 0x18 ;  /* 0x000000062e067291 */ /* 0x000fe4000f8ec0ff */
[----:B------:R-:W-:-:S04]  /*08a0*/  UIADD3 UR4, UPT, UPT, -UR4, 0x100000, URZ ;  /* 0x0010000004047890 */ /* 0x000fc8000fffe1ff */
[----:B------:R-:W-:Y:S02]  /*08b0*/  USHF.L.U32 UR5, UR4, 0xb, URZ ;  /* 0x0000000b04057899 */ /* 0x000fe400080006ff */
[----:B------:R-:W-:Y:S01]  /*08c0*/  USHF.L.U32 UR4, UR4, 0x1, URZ ;  /* 0x0000000104047899 */ /* 0x000fe200080006ff */
[----:B------:R-:W-:Y:S01]  /*08d0*/  ELECT P0, URZ, PT ;  /* 0x0000000000ff782f */ /* 0x000fe20003800000 */
[----:B------:R-:W2:Y:S10]  /*08e0*/  FENCE.VIEW.ASYNC.S ;  /* 0x00000000000073c6 */ /* 0x000eb40000000000 */
[----:B--2---:R4:W2:Y:S01]  /*08f0*/  SYNCS.EXCH.64 URZ, [UR6+0x60], UR4 ;  /* 0x0000600406ff75b2 */ /* 0x0048a20008000100 */
[----:B------:R4:W3:Y:S02]  /*0900*/  SYNCS.EXCH.64 URZ, [UR6+0x68], UR4 ;  /* 0x0000680406ff75b2 */ /* 0x0008e40008000100 */
[----:B----4-:R-:W-:Y:S01]  /*0910*/  NOP ;  /* 0x0000000000007918 */ /* 0x010fe20000000000 */
.L_x_11:
[----:B------:R-:W4:Y:S01]  /*0920*/  SHFL.IDX PT, R0, R87, RZ, 0x1f ;  /* 0x00001fff57007589 */ /* 0x000f2200000e0000 */
[----:B------:R-:W-:Y:S01]  /*0930*/  NOP ;  /* 0x0000000000007918 */ /* 0x000fe20000000000 */
[----:B----4-:R-:W-:-:S13]  /*0940*/  ISETP.NE.AND P0, PT, R0, 0x4, PT ;  /* 0x000000040000780c */ /* 0x010fda0003f05270 */
[----:B------:R-:W-:Y:S05]  /*0950*/  @P0 BRA `(.L_x_12) ;  /* 0x0000000000480947 */ /* 0x000fea0003800000 */
[----:B--23--:R-:W-:Y:S01]  /*0960*/  UMOV UR4, 0x3a0 ;  /* 0x000003a000047882 */ /* 0x00cfe20000000000 */
[----:B------:R-:W-:Y:S01]  /*0970*/  UMOV UR6, 0x400 ;  /* 0x0000040000067882 */ /* 0x000fe20000000000 */
[----:B------:R-:W-:Y:S01]  /*0980*/  USEL UR4, UR4, 0x320, UP3 ;  /* 0x0000032004047887 */ /* 0x000fe20009800000 */
        /* <DEDUP_REMOVED lines=10> */
[----:B--2---:R4:W2:Y:S08]  /*0a30*/  SYNCS.EXCH.64 URZ, [UR6+0x70], UR8 ;  /* 0x0000700806ff75b2 */ /* 0x0048b00008000100 */
[----:B------:R4:W3:Y:S01]  /*0a40*/  SYNCS.EXCH.64 URZ, [UR6+0x80], UR4 ;  /* 0x0000800406ff75b2 */ /* 0x0008e20008000100 */
[----:B------:R4:W1:Y:S01]  /*0a50*/  SYNCS.EXCH.64 URZ, [UR6+0x78], UR8 ;  /* 0x0000780806ff75b2 */ /* 0x0008620008000100 */
[----:B------:R4:W1:Y:S02]  /*0a60*/  SYNCS.EXCH.64 URZ, [UR6+0x88], UR4 ;  /* 0x0000880406ff75b2 */ /* 0x0008640008000100 */
[----:B----4-:R-:W-:Y:S01]  /*0a70*/  NOP ;  /* 0x0000000000007918 */ /* 0x010fe20000000000 */
.L_x_12:
[----:B------:R-:W4:Y:S01]  /*0a80*/  SHFL.IDX PT, R0, R87, RZ, 0x1f ;  /* 0x00001fff57007589 */ /* 0x000f2200000e0000 */
[----:B------:R-:W-:Y:S01]  /*0a90*/  NOP ;  /* 0x0000000000007918 */ /* 0x000fe20000000000 */
[----:B----4-:R-:W-:-:S13]  /*0aa0*/  ISETP.NE.AND P0, PT, R0, 0x5, PT ;  /* 0x000000050000780c */ /* 0x010fda0003f05270 */
[----:B------:R-:W-:Y:S05]  /*0ab0*/  @P0 BRA `(.L_x_13) ;  /* 0x0000000000540947 */ /* 0x000fea0003800000 */
[----:B--23--:R-:W-:Y:S01]  /*0ac0*/  UMOV UR4, 0x400 ;  /* 0x0000040000047882 */ /* 0x00cfe20000000000 */
        /* <DEDUP_REMOVED lines=14> */
[----:B------:R4:W1:Y:S01]  /*0bb0*/  SYNCS.EXCH.64 URZ, [UR4+0xb8], UR8 ;  /* 0x0000b80804ff75b2 */ /* 0x0008620008000100 */
[----:B------:R4:W1:Y:S01]  /*0bc0*/  SYNCS.EXCH.64 URZ, [UR4+0xa0], UR6 ;  /* 0x0000a00604ff75b2 */ /* 0x0008620008000100 */
[----:B------:R4:W1:Y:S01]  /*0bd0*/  SYNCS.EXCH.64 URZ, [UR4+0xc0], UR8 ;  /* 0x0000c00804ff75b2 */ /* 0x0008620008000100 */
[----:B------:R4:W1:Y:S01]  /*0be0*/  SYNCS.EXCH.64 URZ, [UR4+0xa8], UR6 ;  /* 0x0000a80604ff75b2 */ /* 0x0008620008000100 */
[----:B------:R4:W1:Y:S02]  /*0bf0*/  SYNCS.EXCH.64 URZ, [UR4+0xc8], UR8 ;  /* 0x0000c80804ff75b2 */ /* 0x0008640008000100 */
[----:B----4-:R-:W-:Y:S01]  /*0c00*/  NOP ;  /* 0x0000000000007918 */ /* 0x010fe20000000000 */
.L_x_13:
[----:B------:R-:W4:Y:S01]  /*0c10*/  SHFL.IDX PT, R0, R87, RZ, 0x1f ;  /* 0x00001fff57007589 */ /* 0x000f2200000e0000 */
[----:B------:R-:W-:Y:S01]  /*0c20*/  ISETP.NE.OR P1, PT, RZ, UR25, !P1 ;  /* 0x00000019ff007c0c */ /* 0x000fe2000cf25670 */
        /* <DEDUP_REMOVED lines=12> */
[----:B------:R4:W3:Y:S01]  /*0cf0*/  SYNCS.EXCH.64 URZ, [UR4+0xe0], UR6 ;  /* 0x0000e00604ff75b2 */ /* 0x0008e20008000100 */
[----:B------:R4:W1:Y:S01]  /*0d00*/  SYNCS.EXCH.64 URZ, [UR4+0xd8], UR6 ;  /* 0x0000d80604ff75b2 */ /* 0x0008620008000100 */
[----:B------:R4:W1:Y:S02]  /*0d10*/  SYNCS.EXCH.64 URZ, [UR4+0xe8], UR6 ;  /* 0x0000e80604ff75b2 */ /* 0x0008640008000100 */
[----:B----4-:R-:W-:Y:S01]  /*0d20*/  NOP ;  /* 0x0000000000007918 */ /* 0x010fe20000000000 */
.L_x_14:
[----:B------:R-:W-:Y:S01]  /*0d30*/  VOTEU.ALL UP0, P1 ;  /* 0x0000000000ff7886 */ /* 0x000fe20000800000 */
[----:B--23--:R-:W-:Y:S01]  /*0d40*/  UMOV UR4, 0x20 ;  /* 0x0000002000047882 */ /* 0x00cfe20000000000 */
[----:B------:R-:W2:Y:S01]  /*0d50*/  LDCU UR7, c[0x0][0x36c] ;  /* 0x00006d80ff0777ac */ /* 0x000ea20008000800 */
[----:B------:R-:W-:Y:S01]  /*0d60*/  NOP ;  /* 0x0000000000007918 */ /* 0x000fe20000000000 */
[----:B------:R-:W-:Y:S01]  /*0d70*/  LOP3.LUT R0, R97, 0x1f, RZ, 0xc0, !PT ;  /* 0x0000001f61007812 */ /* 0x000fe200078ec0ff */
[----:B------:R-:W-:Y:S01]  /*0d80*/  @!UP0 UMOV UR6, 0x400 ;  /* 0x0000040000068882 */ /* 0x000fe20000000000 */
[----:B------:R-:W-:-:S04]  /*0d90*/  @!UP0 UIADD3 UR4, UPT, UPT, -UR4, 0x100000, URZ ;  /* 0x0010000004048890 */ /* 0x000fc8000fffe1ff */
[----:B------:R-:W-:Y:S02]  /*0da0*/  @!UP0 USHF.L.U32 UR5, UR4, 0xb, URZ ;  /* 0x0000000b04058899 */ /* 0x000fe400080006ff */
[----:B------:R-:W-:Y:S02]  /*0db0*/  @!UP0 USHF.L.U32 UR4, UR4, 0x1, URZ ;  /* 0x0000000104048899 */ /* 0x000fe400080006ff */
[----:B------:R-:W-:Y:S01]  /*0dc0*/  @!UP0 ULEA UR6, UR46, UR6, 0x18 ;  /* 0x000000062e068291 */ /* 0x000fe2000f8ec0ff */
[----:B------:R-:W-:Y:S01]  /*0dd0*/  VOTEU.ALL UP0, P1 ;  /* 0x0000000000ff7886 */ /* 0x000fe20000800000 */
[----:B------:R-:W-:Y:S02]  /*0de0*/  UISETP.NE.AND UP4, UPT, UR25, URZ, UPT ;  /* 0x000000ff1900728c */ /* 0x000fe4000bf85270 */
[----:B--2---:R-:W-:Y:S01]  /*0df0*/  UISETP.EQ.U32.AND UP5, UPT, UR7, 0x1, UPT ;  /* 0x000000010700788c */ /* 0x004fe2000bfa2070 */
[----:B------:R-:W2:Y:S07]  /*0e00*/  FENCE.VIEW.ASYNC.S ;  /* 0x00000000000073c6 */ /* 0x000eae0000000000 */
[----:B--2---:R2:W3:Y:S01]  /*0e10*/  @!UP0 SYNCS.EXCH.64 URZ, [UR6+0xf0], UR4 ;  /* 0x0000f00406ff85b2 */ /* 0x0044e20008000100 */
[----:B------:R-:W-:Y:S05]  /*0e20*/  BRA.U !UP5, `(.L_x_15) ;  /* 0x000000010d087547 */ /* 0x000fea000b800000 */
[----:B-1-3--:R-:W-:Y:S01]  /*0e30*/  UCGABAR_ARV ;  /* 0x00000000000079c7 */ /* 0x00afe20008000000 */
[----:B------:R-:W-:Y:S05]  /*0e40*/  BRA `(.L_x_16) ;  /* 0x0000000000047947 */ /* 0x000fea0003800000 */
.L_x_15:
[----:B-1-3--:R-:W-:Y:S01]  /*0e50*/  NOP ;  /* 0x0000000000007918 */ /* 0x00afe20000000000 */
.L_x_16:
[----:B------:R-:W1:Y:S01]  /*0e60*/  S2UR UR20, SR_CTAID.X ;  /* 0x00000000001479c3 */ /* 0x000e620000002500 */
[----:B------:R-:W-:-:S05]  /*0e70*/  CS2R.32 R88, SR_CgaSize ;  /* 0x0000000000587805 */ /* 0x000fca0000008a00 */
[----:B------:R-:W-:-:S05]  /*0e80*/  IMAD R88, R88, -0xa0, RZ ;  /* 0xffffff6058587824 */ /* 0x000fca00078e02ff */
[----:B--2---:R-:W-:-:S14]  /*0e90*/  R2UR UR5, R88 ;  /* 0x00000000580572ca */ /* 0x004fdc00000e0000 */
[----:B------:R-:W2:Y:S01]  /*0ea0*/  LDCU UR5, c[0x0][UR5+0x2b0] ;  /* 0x00005600050577ac */ /* 0x000ea20008000800 */
[----:B------:R-:W-:-:S05]  /*0eb0*/  CS2R.32 R88, SR_CgaSize ;  /* 0x0000000000587805 */ /* 0x000fca0000008a00 */
[----:B------:R-:W-:-:S05]  /*0ec0*/  IMAD R88, R88, -0xa0, RZ ;  /* 0xffffff6058587824 */ /* 0x000fca00078e02ff */
[----:B------:R-:W-:-:S14]  /*0ed0*/  R2UR UR4, R88 ;  /* 0x00000000580472ca */ /* 0x000fdc00000e0000 */
[----:B------:R-:W3:Y:S01]  /*0ee0*/  LDCU UR4, c[0x0][UR4+0x2b4] ;  /* 0x00005680040477ac */ /* 0x000ee20008000800 */
[----:B------:R-:W4:Y:S01]  /*0ef0*/  S2UR UR7, SR_CTAID.Y ;  /* 0x00000000000779c3 */ /* 0x000f220000002600 */
[----:B------:R-:W-:-:S05]  /*0f00*/  CS2R.32 R88, SR_CgaSize ;  /* 0x0000000000587805 */ /* 0x000fca0000008a00 */
[----:B------:R-:W-:-:S05]  /*0f10*/  IMAD R88, R88, -0xa0, RZ ;  /* 0xffffff6058587824 */ /* 0x000fca00078e02ff */
[----:B------:R-:W-:-:S14]  /*0f20*/  R2UR UR8, R88 ;  /* 0x00000000580872ca */ /* 0x000fdc00000e0000 */
[----:B------:R-:W3:Y:S01]  /*0f30*/  LDCU UR8, c[0x0][UR8+0x2a0] ;  /* 0x00005400080877ac */ /* 0x000ee20008000800 */
[----:B------:R-:W3:Y:S01]  /*0f40*/  LDCU UR21, c[0x0][0xb24] ;  /* 0x00016480ff1577ac */ /* 0x000ee20008000800 */
[----:B------:R-:W1:Y:S01]  /*0f50*/  S2UR UR36, SR_CTAID.Z ;  /* 0x00000000002479c3 */ /* 0x000e620000002700 */
[----:B------:R-:W-:-:S05]  /*0f60*/  CS2R.32 R88, SR_CgaSize ;  /* 0x0000000000587805 */ /* 0x000fca0000008a00 */
[----:B------:R-:W-:-:S05]  /*0f70*/  IMAD R88, R88, -0xa0, RZ ;  /* 0xffffff6058587824 */ /* 0x000fca00078e02ff */
[----:B------:R-:W-:-:S14]  /*0f80*/  R2UR UR63, R88 ;  /* 0x00000000583f72ca */ /* 0x000fdc00000e0000 */
[----:B------:R-:W3:Y:S01]  /*0f90*/  LDCU UR63, c[0x0][UR63+0x2a4] ;  /* 0x000054803f3f77ac */ /* 0x000ee20008000800 */
[----:B------:R-:W-:Y:S02]  /*0fa0*/  UISETP.GT.U32.AND UP0, UPT, UR33, 0xffff, UPT ;  /* 0x0000ffff2100788c */ /* 0x000fe4000bf04070 */
[----:B------:R-:W-:Y:S01]  /*0fb0*/  USHF.L.U32 UR27, UR46, 0xa, URZ ;  /* 0x0000000a2e1b7899 */ /* 0x000fe200080006ff */
[----:B-1----:R-:W-:Y:S01]  /*0fc0*/  I2FP.F32.U32 R3, UR20 ;  /* 0x0000001400037c45 */ /* 0x002fe20008201000 */
[----:B------:R-:W-:Y:S01]  /*0fd0*/  UMOV UR30, 0x5 ;  /* 0x00000005001e7882 */ /* 0x000fe20000000000 */
[----:B------:R-:W1:Y:S03]  /*0fe0*/  LDCU UR42, c[0x0][0xb24] ;  /* 0x00016480ff2a77ac */ /* 0x000e660008000800 */
[----:B--2---:R-:W-:Y:S01]  /*0ff0*/  FMUL R3, R3, UR5 ;  /* 0x0000000503037c20 */ /* 0x004fe20008400000 */
[----:B------:R-:W2:Y:S01]  /*1000*/  LDCU UR29, c[0x0][0xb30] ;  /* 0x00016600ff1d77ac */ /* 0x000ea20008000800 */
[----:B----4-:R-:W-:Y:S01]  /*1010*/  I2FP.F32.U32 R2, UR7 ;  /* 0x0000000700027c45 */ /* 0x010fe20008201000 */
[----:B------:R-:W-:-:S03]  /*1020*/  USHF.L.U32 UR45, UR20, 0x6, URZ ;  /* 0x00000006142d7899 */ /* 0x000fc600080006ff */
[----:B------:R-:W4:Y:S01]  /*1030*/  F2I.U32.TRUNC.NTZ R3, R3 ;  /* 0x0000000300037305 */ /* 0x000f22000020f000 */
[----:B------:R-:W-:Y:S01]  /*1040*/  USEL UR26, UR33, 0xffff, !UP0 ;  /* 0x0000ffff211a7887 */ /* 0x000fe2000c000000 */
[----:B---3--:R-:W-:Y:S01]  /*1050*/  FMUL R2, R2, UR4 ;  /* 0x0000000402027c20 */ /* 0x008fe20008400000 */
[----:B------:R-:W-:Y:S01]  /*1060*/  UISETP.GE.AND UP2, UPT, UR21, 0x1, UPT ;  /* 0x000000011500788c */ /* 0x000fe2000bf46270 */
[----:B------:R-:W-:-:S04]  /*1070*/  UMOV UR24, UR7 ;  /* 0x0000000700187c82 */ /* 0x000fc80008000000 */
[----:B------:R-:W3:Y:S01]  /*1080*/  F2I.U32.TRUNC.NTZ R2, R2 ;  /* 0x0000000200027305 */ /* 0x000ee2000020f000 */
[----:B----4-:R-:W-:Y:S02]  /*1090*/  R2UR UR4, R3 ;  /* 0x00000000030472ca */ /* 0x010fe400000e0000 */
[----:B------:R-:W-:Y:S02]  /*10a0*/  PRMT R3, RZ, 0x7610, R3 ;  /* 0x00007610ff037816 */ /* 0x000fe40000000003 */
[----:B---3--:R-:W-:Y:S02]  /*10b0*/  R2UR UR6, R2 ;  /* 0x00000000020672ca */ /* 0x008fe400000e0000 */
[----:B------:R-:W-:-:S07]  /*10c0*/  PRMT R2, RZ, 0x7610, R2 ;  /* 0x00007610ff027816 */ /* 0x000fce0000000002 */
[----:B------:R-:W-:-:S04]  /*10d0*/  UIADD3 UR5, UPT, UPT, -UR4, URZ, URZ ;  /* 0x000000ff04057290 */ /* 0x000fc8000fffe1ff */
[----:B------:R-:W-:Y:S02]  /*10e0*/  UIMAD UR5, UR8, UR5, UR20 ;  /* 0x00000005080572a4 */ /* 0x000fe4000f8e0214 */
[----:B------:R-:W-:-:S04]  /*10f0*/  UIADD3 UR4, UPT, UPT, -UR6, URZ, URZ ;  /* 0x000000ff06047290 */ /* 0x000fc8000fffe1ff */
[----:B------:R-:W-:Y:S01]  /*1100*/  IMAD.U32 R88, RZ, RZ, UR5 ;  /* 0x00000005ff587e24 */ /* 0x000fe2000f8e00ff */
[----:B------:R-:W-:Y:S01]  /*1110*/  UIMAD UR63, UR63, UR4, UR7 ;  /* 0x000000043f3f72a4 */ /* 0x000fe2000f8e0207 */
[----:B-12---:R-:W-:Y:S11]  /*1120*/  BRA.U UP4, `(.L_x_17) ;  /* 0x0000000104407547 */ /* 0x006ff6000b800000 */
[----:B------:R-:W-:-:S13]  /*1130*/  R2UR UR4, R88 ;  /* 0x00000000580472ca */ /* 0x000fda00000e0000 */
[----:B------:R-:W-:Y:S02]  /*1140*/  UISETP.GT.U32.AND UP0, UPT, UR4, 0x1, UPT ;  /* 0x000000010400788c */ /* 0x000fe4000bf04070 */
[----:B------:R-:W-:Y:S02]  /*1150*/  ULOP3.LUT UR4, UR4, 0xfffffffe, URZ, 0xc0, !UPT ;  /* 0xfffffffe04047892 */ /* 0x000fe4000f8ec0ff */
[----:B------:R-:W-:Y:S02]  /*1160*/  UISETP.NE.AND UP1, UPT, UR63, URZ, UP0 ;  /* 0x000000ff3f00728c */ /* 0x000fe40008725270 */
[----:B------:R-:W-:Y:S02]  /*1170*/  UISETP.NE.AND UP0, UPT, UR63, 0x1, UP0 ;  /* 0x000000013f00788c */ /* 0x000fe40008705270 */
[----:B------:R-:W-:Y:S02]  /*1180*/  USEL UR7, URZ, 0x1, UP1 ;  /* 0x00000001ff077887 */ /* 0x000fe40008800000 */
[----:B------:R-:W-:-:S02]  /*1190*/  USEL UR6, URZ, 0x4, UP0 ;  /* 0x00000004ff067887 */ /* 0x000fc40008000000 */
[----:B------:R-:W-:Y:S02]  /*11a0*/  USEL UR5, URZ, 0x2, UP1 ;  /* 0x00000002ff057887 */ /* 0x000fe40008800000 */
[----:B------:R-:W-:Y:S02]  /*11b0*/  ULEA UR4, UR63, UR4, 0x1 ;  /* 0x000000043f047291 */ /* 0x000fe4000f8e08ff */
[----:B------:R-:W-:Y:S02]  /*11c0*/  USEL UR8, URZ, 0x8, UP0 ;  /* 0x00000008ff087887 */ /* 0x000fe40008000000 */
[----:B------:R-:W-:-:S03]  /*11d0*/  UIADD3 UR5, UPT, UPT, UR5, UR6, UR7 ;  /* 0x0000000605057290 */ /* 0x000fc6000fffe007 */
[----:B------:R-:W-:Y:S01]  /*11e0*/  UMOV UR6, 0x3 ;  /* 0x0000000300067882 */ /* 0x000fe20000000000 */
[----:B------:R-:W-:Y:S02]  /*11f0*/  UIADD3 UR5, UPT, UPT, UR5, UR8, URZ ;  /* 0x0000000805057290 */ /* 0x000fe4000fffe0ff */
[----:B------:R-:W-:-:S04]  /*1200*/  USHF.L.U32 UR4, UR6, UR4, URZ ;  /* 0x0000000406047299 */ /* 0x000fc800080006ff */
[----:B------:R-:W-:Y:S02]  /*1210*/  MOV R3, UR5 ;  /* 0x0000000500037c02 */ /* 0x000fe40008000f00 */
[----:B------:R-:W-:Y:S02]  /*1220*/  IMAD.U32 R2, RZ, RZ, UR4 ;  /* 0x00000004ff027e24 */ /* 0x000fe4000f8e00ff */
.L_x_17:
[----:B------:R-:W-:Y:S05]  /*1230*/  BRA.U !UP2, `(.L_x_18) ;  /* 0x000000010ad47547 */ /* 0x000fea000b800000 */
[----:B------:R-:W1:Y:S01]  /*1240*/  LDCU.128 UR12, c[0x0][0xb10] ;  /* 0x00016200ff0c77ac */ /* 0x000e620008000c00 */
[----:B------:R-:W2:Y:S01]  /*1250*/  LDCU UR6, c[0x0][0x370] ;  /* 0x00006e00ff0677ac */ /* 0x000ea20008000800 */
[----:B------:R-:W3:Y:S01]  /*1260*/  LDCU UR5, c[0x0][0x374] ;  /* 0x00006e80ff0577ac */ /* 0x000ee20008000800 */
[----:B------:R-:W4:Y:S01]  /*1270*/  LDCU UR28, c[0x0][0xb0c] ;  /* 0x00016180ff1c77ac */ /* 0x000f220008000800 */
[----:B------:R-:W4:Y:S01]  /*1280*/  LDCU UR4, c[0x0][0xb20] ;  /* 0x00016400ff0477ac */ /* 0x000f220008000800 */
[----:B------:R-:W4:Y:S01]  /*1290*/  LDCU.64 UR8, c[0x0][0xb28] ;  /* 0x00016500ff0877ac */ /* 0x000f220008000a00 */
[----:B-1----:R-:W-:Y:S02]  /*12a0*/  UISETP.NE.AND UP0, UPT, UR14, 0x1, UPT ;  /* 0x000000010e00788c */ /* 0x002fe4000bf05270 */
[----:B---3--:R-:W-:Y:S02]  /*12b0*/  UIMAD.WIDE.U32 UR10, UR5, UR15, URZ ;  /* 0x0000000f050a72a5 */ /* 0x008fe4000f8e00ff */
[----:B--2---:R-:W-:-:S02]  /*12c0*/  UIMAD.WIDE.U32 UR18, UR6, UR12, URZ ;  /* 0x0000000c061272a5 */ /* 0x004fc4000f8e00ff */
[----:B----4-:R-:W-:Y:S02]  /*12d0*/  UISETP.NE.AND UP1, UPT, UR28, 0x1, UPT ;  /* 0x000000011c00788c */ /* 0x010fe4000bf25270 */
[----:B------:R-:W-:Y:S01]  /*12e0*/  UISETP.NE.AND UP2, UPT, UR21, 0x1, UPT ;  /* 0x000000011500788c */ /* 0x000fe2000bf45270 */
[----:B------:R-:W-:Y:S02]  /*12f0*/  UMOV UR10, UR11 ;  /* 0x0000000b000a7c82 */ /* 0x000fe40008000000 */
[----:B------:R-:W-:Y:S01]  /*1300*/  UMOV UR18, UR19 ;  /* 0x0000001300127c82 */ /* 0x000fe20008000000 */
[----:B------:R-:W-:Y:S02]  /*1310*/  @UP0 USHF.R.U32.HI UR5, URZ, UR4, UR10 ;  /* 0x00000004ff050299 */ /* 0x000fe4000801160a */
[----:B------:R-:W-:Y:S02]  /*1320*/  UIMAD.WIDE.U32 UR22, UR24, UR15, URZ ;  /* 0x0000000f181672a5 */ /* 0x000fe4000f8e00ff */
[----:B------:R-:W-:-:S02]  /*1330*/  UIMAD.WIDE.U32 UR10, UR5, UR8, URZ ;  /* 0x00000008050a72a5 */ /* 0x000fc4000f8e00ff */
[----:B------:R-:W-:Y:S02]  /*1340*/  @UP1 USHF.R.U32.HI UR6, URZ, UR13, UR18 ;  /* 0x0000000dff061299 */ /* 0x000fe40008011612 */
[----:B------:R-:W-:Y:S02]  /*1350*/  UIMAD.WIDE.U32 UR16, UR20, UR12, URZ ;  /* 0x0000000c141072a5 */ /* 0x000fe4000f8e00ff */
[----:B------:R-:W-:Y:S01]  /*1360*/  UIMAD.WIDE.U32 UR18, UR6, UR8, URZ ;  /* 0x00000008061272a5 */ /* 0x000fe2000f8e00ff */
[----:B------:R-:W-:Y:S01]  /*1370*/  UMOV UR22, UR23 ;  /* 0x0000001700167c82 */ /* 0x000fe20008000000 */
[----:B------:R-:W-:Y:S01]  /*1380*/  UMOV UR10, UR11 ;  /* 0x0000000b000a7c82 */ /* 0x000fe20008000000 */
[----:B------:R-:W-:Y:S02]  /*1390*/  USHF.R.U32.HI UR22, URZ, UR4, UR22 ;  /* 0x00000004ff167299 */ /* 0x000fe40008011616 */
[----:B------:R-:W-:Y:S02]  /*13a0*/  @UP2 USHF.R.U32.HI UR5, URZ, UR9, UR10 ;  /* 0x00000009ff052299 */ /* 0x000fe4000801160a */
[----:B------:R-:W-:Y:S01]  /*13b0*/  UMOV UR7, UR19 ;  /* 0x0000001300077c82 */ /* 0x000fe20008000000 */
[----:B------:R-:W-:Y:S01]  /*13c0*/  UMOV UR16, UR17 ;  /* 0x0000001100107c82 */ /* 0x000fe20008000000 */
[----:B------:R-:W-:-:S02]  /*13d0*/  @UP2 USHF.R.U32.HI UR6, URZ, UR9, UR7 ;  /* 0x00000009ff062299 */ /* 0x000fc40008011607 */
[----:B------:R-:W-:Y:S02]  /*13e0*/  USHF.R.U32.HI UR13, URZ, UR13, UR16 ;  /* 0x0000000dff0d7299 */ /* 0x000fe40008011610 */
[----:B------:R-:W-:Y:S02]  /*13f0*/  USEL UR4, UR24, UR22, !UP0 ;  /* 0x0000001618047287 */ /* 0x000fe4000c000000 */
[----:B------:R-:W-:Y:S02]  /*1400*/  UIMAD UR7, UR5, UR21, URZ ;  /* 0x00000015050772a4 */ /* 0x000fe4000f8e02ff */
[----:B------:R-:W-:Y:S02]  /*1410*/  USEL UR5, UR20, UR13, !UP1 ;  /* 0x0000000d14057287 */ /* 0x000fe4000c800000 */
[----:B------:R-:W-:Y:S02]  /*1420*/  UIMAD UR12, UR6, UR21, URZ ;  /* 0x00000015060c72a4 */ /* 0x000fe4000f8e02ff */
[----:B------:R-:W-:-:S02]  /*1430*/  UISETP.GE.AND UP0, UPT, UR4, UR7, UPT ;  /* 0x000000070400728c */ /* 0x000fc4000bf06270 */
[----:B------:R-:W-:Y:S02]  /*1440*/  UIMAD.WIDE.U32 UR10, UR4, UR8, URZ ;  /* 0x00000008040a72a5 */ /* 0x000fe4000f8e00ff */
[----:B------:R-:W-:Y:S02]  /*1450*/  UISETP.GE.OR UP0, UPT, UR5, UR12, UP0 ;  /* 0x0000000c0500728c */ /* 0x000fe40008706670 */
[----:B------:R-:W-:Y:S02]  /*1460*/  UIMAD.WIDE.U32 UR12, UR5, UR8, URZ ;  /* 0x00000008050c72a5 */ /* 0x000fe4000f8e00ff */
[----:B------:R-:W-:Y:S01]  /*1470*/  UIADD3 UR10, UPT, UPT, -UR4, URZ, URZ ;  /* 0x000000ff040a7290 */ /* 0x000fe2000fffe1ff */
[----:B------:R-:W-:Y:S01]  /*1480*/  UMOV UR8, UR11 ;  /* 0x0000000b00087c82 */ /* 0x000fe20008000000 */
[----:B------:R-:W-:Y:S02]  /*1490*/  UIADD3 UR11, UPT, UPT, -UR5, URZ, URZ ;  /* 0x000000ff050b7290 */ /* 0x000fe4000fffe1ff */
[----:B------:R-:W-:-:S03]  /*14a0*/  USHF.R.U32.HI UR8, URZ, UR9, UR8 ;  /* 0x00000009ff087299 */ /* 0x000fc60008011608 */
[----:B------:R-:W-:Y:S01]  /*14b0*/  @!UP0 UMOV UR7, UR13 ;  /* 0x0000000d00078c82 */ /* 0x000fe20008000000 */
[----:B------:R-:W-:Y:S02]  /*14c0*/  UIMAD UR24, UR14, UR10, UR24 ;  /* 0x0000000a0e1872a4 */ /* 0x000fe4000f8e0218 */
[----:B------:R-:W-:Y:S02]  /*14d0*/  USEL UR8, UR4, UR8, !UP2 ;  /* 0x0000000804087287 */ /* 0x000fe4000d000000 */
[----:B------:R-:W-:Y:S02]  /*14e0*/  @!UP0 USHF.R.U32.HI UR7, URZ, UR9, UR7 ;  /* 0x00000009ff078299 */ /* 0x000fe40008011607 */
[----:B------:R-:W-:Y:S02]  /*14f0*/  UIADD3 UR9, UPT, UPT, -UR8, URZ, URZ ;  /* 0x000000ff08097290 */ /* 0x000fe4000fffe1ff */
[----:B------:R-:W-:Y:S02]  /*1500*/  @!UP0 USEL UR7, UR5, UR7, !UP2 ;  /* 0x0000000705078287 */ /* 0x000fe4000d000000 */
[----:B------:R-:W-:-:S02]  /*1510*/  UIMAD UR9, UR21, UR9, UR4 ;  /* 0x00000009150972a4 */ /* 0x000fc4000f8e0204 */
[----:B------:R-:W-:Y:S02]  /*1520*/  @!UP0 UIADD3 UR8, UPT, UPT, UR8, -UR7, URZ ;  /* 0x8000000708088290 */ /* 0x000fe4000fffe0ff */
[----:B------:R-:W-:Y:S02]  /*1530*/  @!UP0 UIMAD UR6, UR9, UR6, UR7 ;  /* 0x00000006090682a4 */ /* 0x000fe4000f8e0207 */
[----:B------:R-:W-:Y:S02]  /*1540*/  @!UP0 UIMAD UR4, UR8, UR21, UR5 ;  /* 0x00000015080482a4 */ /* 0x000fe4000f8e0205 */
[----:B------:R-:W-:Y:S02]  /*1550*/  UIMAD UR20, UR28, UR11, UR20 ;  /* 0x0000000b1c1472a4 */ /* 0x000fe4000f8e0214 */
[----:B------:R-:W-:Y:S01]  /*1560*/  UIMAD UR24, UR4, UR14, UR24 ;  /* 0x0000000e041872a4 */ /* 0x000fe2000f8e0218 */
[----:B------:R-:W-:Y:S02]  /*1570*/  @!UP0 UMOV UR5, UR6 ;  /* 0x0000000600058c82 */ /* 0x000fe40008000000 */
[----:B------:R-:W-:-:S12]  /*1580*/  UIMAD UR20, UR5, UR28, UR20 ;  /* 0x0000001c051472a4 */ /* 0x000fd8000f8e0214 */
.L_x_18:
[----:B------:R-:W-:Y:S02]  /*1590*/  UISETP.NE.AND UP1, UPT, UR29, 0x1, UPT ;  /* 0x000000011d00788c */ /* 0x000fe4000bf25270 */
[----:B------:R-:W-:Y:S02]  /*15a0*/  ULOP3.LUT UR21, UR26, 0xffff, URZ, 0xc0, !UPT ;  /* 0x0000ffff1a157892 */ /* 0x000fe4000f8ec0ff */
[----:B------:R-:W-:Y:S02]  /*15b0*/  UISETP.NE.AND UP0, UPT, UR25, 0x2, UPT ;  /* 0x000000021900788c */ /* 0x000fe4000bf05270 */
[----:B------:R-:W-:Y:S02]  /*15c0*/  ULOP3.LUT UR22, UR27, 0x800, URZ, 0xc0, !UPT ;  /* 0x000008001b167892 */ /* 0x000fe4000f8ec0ff */
[----:B------:R-:W-:Y:S02]  /*15d0*/  ULOP3.LUT UR45, UR45, 0x40, URZ, 0xc0, !UPT ;  /* 0x000000402d2d7892 */ /* 0x000fe4000f8ec0ff */
[----:B------:R-:W-:Y:S01]  /*15e0*/  USHF.L.U32 UR21, UR30, UR21, URZ ;  /* 0x000000151e157299 */ /* 0x000fe200080006ff */
[----:B------:R-:W-:Y:S11]  /*15f0*/  BRA.U UP1, `(.L_x_19) ;  /* 0x0000000101447547 */ /* 0x000ff6000b800000 */
[----:B------:R-:W1:Y:S01]  /*1600*/  LDCU.128 UR8, c[0x0][0xb10] ;  /* 0x00016200ff0877ac */ /* 0x000e620008000c00 */
[----:B------:R-:W2:Y:S01]  /*1610*/  LDCU UR12, c[0x0][0xb0c] ;  /* 0x00016180ff0c77ac */ /* 0x000ea20008000800 */
[----:B------:R-:W3:Y:S01]  /*1620*/  LDCU UR13, c[0x0][0xb20] ;  /* 0x00016400ff0d77ac */ /* 0x000ee20008000800 */
[----:B-1----:R-:W-:Y:S02]  /*1630*/  UIMAD.WIDE.U32 UR6, UR20, UR8, URZ ;  /* 0x00000008140672a5 */ /* 0x002fe4000f8e00ff */
[----:B------:R-:W-:Y:S02]  /*1640*/  UIMAD.WIDE.U32 UR4, UR24, UR11, URZ ;  /* 0x0000000b180472a5 */ /* 0x000fe4000f8e00ff */
[----:B--2---:R-:W-:Y:S02]  /*1650*/  UISETP.NE.AND UP2, UPT, UR12, 0x1, UPT ;  /* 0x000000010c00788c */ /* 0x004fe4000bf45270 */
[----:B------:R-:W-:Y:S01]  /*1660*/  UISETP.NE.AND UP1, UPT, UR10, 0x1, UPT ;  /* 0x000000010a00788c */ /* 0x000fe2000bf25270 */
[----:B------:R-:W-:-:S02]  /*1670*/  UMOV UR6, UR7 ;  /* 0x0000000700067c82 */ /* 0x000fc40008000000 */
[----:B------:R-:W-:Y:S01]  /*1680*/  UMOV UR4, UR5 ;  /* 0x0000000500047c82 */ /* 0x000fe20008000000 */
[----:B------:R-:W-:Y:S02]  /*1690*/  USHF.R.U32.HI UR6, URZ, UR9, UR6 ;  /* 0x00000009ff067299 */ /* 0x000fe40008011606 */
[----:B---3--:R-:W-:Y:S02]  /*16a0*/  USHF.R.U32.HI UR4, URZ, UR13, UR4 ;  /* 0x0000000dff047299 */ /* 0x008fe40008011604 */
[----:B------:R-:W-:Y:S02]  /*16b0*/  USEL UR5, UR20, UR6, !UP2 ;  /* 0x0000000614057287 */ /* 0x000fe4000d000000 */
[----:B------:R-:W-:-:S04]  /*16c0*/  USEL UR4, UR24, UR4, !UP1 ;  /* 0x0000000418047287 */ /* 0x000fc8000c800000 */
[----:B------:R-:W-:Y:S02]  /*16d0*/  UIADD3 UR6, UPT, UPT, UR5, -UR4, URZ ;  /* 0x8000000405067290 */ /* 0x000fe4000fffe0ff */
[----:B------:R-:W-:Y:S02]  /*16e0*/  UIADD3 UR4, UPT, UPT, -UR5, UR4, URZ ;  /* 0x0000000405047290 */ /* 0x000fe4000fffe1ff */
[----:B------:R-:W-:Y:S02]  /*16f0*/  UIMAD UR24, UR6, UR10, UR24 ;  /* 0x0000000a061872a4 */ /* 0x000fe4000f8e0218 */
[----:B------:R-:W-:-:S12]  /*1700*/  UIMAD UR20, UR4, UR12, UR20 ;  /* 0x0000000c041472a4 */ /* 0x000fd8000f8e0214 */
.L_x_19:
[----:B------:R-:W-:Y:S05]  /*1710*/  BRA.U !UP5, `(.L_x_20) ;  /* 0x000000010d0c7547 */ /* 0x000fea000b800000 */
[----:B------:R-:W-:Y:S01]  /*1720*/  UCGABAR_WAIT ;  /* 0x0000000000007dc7 */ /* 0x000fe20008000000 */
[----:B------:R-:W-:Y:S01]  /*1730*/  CCTL.IVALL ;  /* 0x00000000ff00798f */ /* 0x000fe20002000000 */
[----:B------:R-:W-:Y:S05]  /*1740*/  BRA `(.L_x_21) ;  /* 0x0000000000047947 */ /* 0x000fea0003800000 */
.L_x_20:
[----:B------:R-:W-:Y:S06]  /*1750*/  BAR.SYNC.DEFER_BLOCKING 0x0 ;  /* 0x0000000000007b1d */ /* 0x000fec0000010000 */
.L_x_21:
[----:B------:R-:W-:Y:S05]  /*1760*/  BRA.U UP0, `(.L_x_22) ;  /* 0x0000001100dc7547 */ /* 0x000fea000b800000 */
[----:B------:R-:W1:Y:S01]  /*1770*/  LDCU UR6, c[0x0][0x38c] ;  /* 0x00007180ff0677ac */ /* 0x000e620008000800 */
[----:B------:R-:W-:Y:S01]  /*1780*/  PLOP3.LUT P1, PT, PT, PT, UP3, 0x80, 0x8 ;  /* 0x000000000008781c */ /* 0x000fe20003f2f038 */
[----:B------:R-:W-:Y:S01]  /*1790*/  IMAD.MOV.U32 R12, RZ, RZ, 0x1 ;  /* 0x00000001ff0c7424 */ /* 0x000fe200078e00ff */
[----:B------:R-:W-:Y:S02]  /*17a0*/  ISETP.NE.AND P2, PT, R0, RZ, P3 ;  /* 0x000000ff0000720c */ /* 0x000fe40001f45270 */
[----:B------:R-:W-:Y:S02]  /*17b0*/  CS2R R10, SRZ ;  /* 0x00000000000a7805 */ /* 0x000fe4000001ff00 */
[----:B------:R-:W-:Y:S01]  /*17c0*/  PLOP3.LUT P1, PT, P1, PT, PT, 0x8, 0x80 ;  /* 0x000000000080781c */ /* 0x000fe20000f2e170 */
[----:B------:R-:W-:Y:S01]  /*17d0*/  IMAD.MOV.U32 R9, RZ, RZ, RZ ;  /* 0x000000ffff097224 */ /* 0x000fe200078e00ff */
[----:B------:R-:W2:Y:S01]  /*17e0*/  LDCU UR38, c[0x0][0x370] ;  /* 0x00006e00ff2677ac */ /* 0x000ea20008000800 */
[----:B------:R-:W-:Y:S01]  /*17f0*/  IMAD.MOV.U32 R8, RZ, RZ, 0x1 ;  /* 0x00000001ff087424 */ /* 0x000fe200078e00ff */
[----:B------:R-:W3:Y:S01]  /*1800*/  LDCU.64 UR26, c[0x0][0x348] ;  /* 0x00006900ff1a77ac */ /* 0x000ee20008000a00 */
[----:B------:R-:W-:Y:S01]  /*1810*/  ULEA.HI UR43, UR22, UR45, URZ, 0x1a ;  /* 0x0000002d162b7291 */ /* 0x000fe2000f8fd0ff */
[----:B------:R-:W4:Y:S01]  /*1820*/  LDCU UR37, c[0x0][0x374] ;  /* 0x00006e80ff2577ac */ /* 0x000f220008000800 */
[----:B-1----:R-:W-:-:S02]  /*1830*/  UIADD3 UR5, UPT, UPT, UR6, 0x3f, URZ ;  /* 0x0000003f06057890 */ /* 0x002fc4000fffe0ff */
[----:B------:R-:W-:Y:S02]  /*1840*/  UIADD3 UR47, UPT, UPT, UR6, 0x7e, URZ ;  /* 0x0000007e062f7890 */ /* 0x000fe4000fffe0ff */
[----:B------:R-:W-:Y:S01]  /*1850*/  USHF.R.S32.HI UR4, URZ, 0x1f, UR5 ;  /* 0x0000001fff047899 */ /* 0x000fe20008011405 */
[----:B------:R-:W-:-:S03]  /*1860*/  UMOV UR7, URZ ;  /* 0x000000ff00077c82 */ /* 0x000fc60008000000 */
[----:B------:R-:W-:Y:S02]  /*1870*/  ULEA.HI UR4, UR4, UR5, URZ, 0x6 ;  /* 0x0000000504047291 */ /* 0x000fe4000f8f30ff */
[----:B------:R-:W-:Y:S02]  /*1880*/  UIADD3 UR5, UPT, UPT, UR6, -0x1, URZ ;  /* 0xffffffff06057890 */ /* 0x000fe4000fffe0ff */
[----:B------:R-:W-:Y:S02]  /*1890*/  USHF.R.S32.HI UR40, URZ, 0x6, UR4 ;  /* 0x00000006ff287899 */ /* 0x000fe40008011404 */
[----:B------:R-:W-:Y:S02]  /*18a0*/  UISETP.GE.U32.AND UP1, UPT, UR5, -0x7f, UPT ;  /* 0xffffff810500788c */ /* 0x000fe4000bf26070 */
[----:B------:R-:W-:-:S04]  /*18b0*/  UISETP.LT.U32.AND UP0, UPT, UR40, 0x4, UPT ;  /* 0x000000042800788c */ /* 0x000fc8000bf01070 */
[----:B------:R-:W-:Y:S02]  /*18c0*/  USEL UR39, UR40, 0x4, UP0 ;  /* 0x0000000428277887 */ /* 0x000fe40008000000 */
[----:B------:R-:W-:Y:S02]  /*18d0*/  UISETP.NE.AND UP0, UPT, UR25, URZ, UPT ;  /* 0x000000ff1900728c */ /* 0x000fe4000bf05270 */
[----:B------:R-:W-:Y:S02]  /*18e0*/  UIADD3 UR4, UPT, UPT, UR39, -0x1, URZ ;  /* 0xffffffff27047890 */ /* 0x000fe4000fffe0ff */
[----:B------:R-:W-:Y:S02]  /*18f0*/  @UP1 UIADD3 UR4, UPT, UPT, UR39, URZ, URZ ;  /* 0x000000ff27041290 */ /* 0x000fe4000fffe0ff */
[----:B------:R-:W-:Y:S02]  /*1900*/  USEL UR23, UR41, 0x2, UP0 ;  /* 0x0000000229177887 */ /* 0x000fe40008000000 */
[----:B------:R-:W-:-:S02]  /*1910*/  UIADD3 UR44, UPT, UPT, UR40, -UR39, URZ ;  /* 0x80000027282c7290 */ /* 0x000fc4000fffe0ff */
[----:B------:R-:W-:Y:S02]  /*1920*/  UIADD3 UR25, UPT, UPT, UR4, 0x1, URZ ;  /* 0x0000000104197890 */ /* 0x000fe4000fffe0ff */
[----:B--234-:R-:W-:-:S12]  /*1930*/  UIADD3 UR41, UPT, UPT, -UR4, URZ, URZ ;  /* 0x000000ff04297290 */ /* 0x01cfd8000fffe1ff */
.L_x_42:
[----:B------:R-:W-:Y:S01]  /*1940*/  UISETP.NE.AND UP0, UPT, UR46, URZ, UPT ;  /* 0x000000ff2e00728c */ /* 0x000fe2000bf05270 */
[----:B-1----:R-:W1:Y:S08]  /*1950*/  S2UR UR46, SR_CgaCtaId ;  /* 0x00000000002e79c3 */ /* 0x002e700000008800 */
[----:B------:R-:W-:Y:S05]  /*1960*/  BRA.U UP0, `(.L_x_23) ;  /* 0x0000000100347547 */ /* 0x000fea000b800000 */
[----:B------:R-:W2:Y:S01]  /*1970*/  S2R R0, SR_CgaCtaId ;  /* 0x0000000000007919 */ /* 0x000ea20000008800 */
[----:B------:R-:W-:Y:S02]  /*1980*/  MOV R3, 0x400 ;  /* 0x0000040000037802 */ /* 0x000fe40000000f00 */
[----:B------:R-:W-:Y:S02]  /*1990*/  SHF.L.U32 R2, R8, 0x1f, RZ ;  /* 0x0000001f08027819 */ /* 0x000fe400000006ff */
[----:B--2---:R-:W-:-:S05]  /*19a0*/  LEA R0, R0, R3, 0x18 ;  /* 0x0000000300007211 */ /* 0x004fca00078ec0ff */
[----:B------:R-:W-:-:S04]  /*19b0*/  IMAD R3, R9, 0x8, R0 ;  /* 0x0000000809037824 */ /* 0x000fc800078e0200 */
[----:B------:R-:W2:Y:S02]  /*19c0*/  SYNCS.PHASECHK.TRANS64.TRYWAIT P0, [R3+URZ+0xe0], R2 ;  /* 0x0000e002030075a7 */ /* 0x000ea400080011ff */
[----:B--2---:R-:W-:Y:S05]  /*19d0*/  @!P0 BRA `(.L_x_24) ;  /* 0x0000006400208947 */ /* 0x004fea0003800000 */
.L_x_123:
[----:B------:R-:W-:Y:S01]  /*19e0*/  VIADD R9, R9, 0x1 ;  /* 0x0000000109097836 */ /* 0x000fe20000000000 */
[----:B------:R2:W-:Y:S04]  /*19f0*/  SYNCS.ARRIVE.TRANS64.A1T0 RZ, [R3+URZ+0xd0], RZ ;  /* 0x0000d0ff03ff79a7 */ /* 0x0005e800081000ff */
[----:B------:R-:W-:-:S04]  /*1a00*/  ISETP.NE.AND P0, PT, R9, 0x2, PT ;  /* 0x000000020900780c */ /* 0x000fc80003f05270 */
[----:B------:R-:W-:Y:S02]  /*1a10*/  SEL R9, R9, RZ, P0 ;  /* 0x000000ff09097207 */ /* 0x000fe40000000000 */
[----:B--2---:R-:W-:-:S04]  /*1a20*/  SEL R3, RZ, 0x1, P0 ;  /* 0x00000001ff037807 */ /* 0x004fc80000000000 */
[----:B------:R-:W-:-:S07]  /*1a30*/  LOP3.LUT R8, R8, R3, RZ, 0x3c, !PT ;  /* 0x0000000308087212 */ /* 0x000fce00078e3cff */
.L_x_23:
[----:B------:R-:W-:Y:S01]  /*1a40*/  UMOV UR6, 0x400 ;  /* 0x0000040000067882 */ /* 0x000fe20000000000 */
[----:B------:R-:W-:Y:S01]  /*1a50*/  SHF.L.U32 R0, R12, 0x1f, RZ ;  /* 0x0000001f0c007819 */ /* 0x000fe200000006ff */
[----:B-1----:R-:W-:Y:S02]  /*1a60*/  ULEA UR6, UR46, UR6, 0x18 ;  /* 0x000000062e067291 */ /* 0x002fe4000f8ec0ff */
[----:B------:R-:W-:Y:S02]  /*1a70*/  UISETP.GE.U32.AND UP0, UPT, UR47, 0x7f, UPT ;  /* 0x0000007f2f00788c */ /* 0x000fe4000bf06070 */
[----:B------:R-:W-:Y:S02]  /*1a80*/  ULEA UR4, UR7, UR6, 0x3 ;  /* 0x0000000607047291 */ /* 0x000fe4000f8e18ff */
[----:B------:R-:W-:Y:S01]  /*1a90*/  ULEA UR11, UR24, UR45, 0x7 ;  /* 0x0000002d180b7291 */ /* 0x000fe2000f8e38ff */
[----:B------:R-:W-:-:S06]  /*1aa0*/  UMOV UR13, URZ ;  /* 0x000000ff000d7c82 */ /* 0x000fcc0008000000 */
[----:B------:R1:W2:Y:S01]  /*1ab0*/  SYNCS.PHASECHK.TRANS64.TRYWAIT P0, [UR4+0x20], R0 ;  /* 0x00002000ff0075a7 */ /* 0x0002a20008001104 */
[----:B------:R-:W-:-:S04]  /*1ac0*/  ULEA.HI UR4, UR20, UR20, URZ, 0x1 ;  /* 0x0000001414047291 */ /* 0x000fc8000f8f08ff */
[----:B------:R-:W-:-:S04]  /*1ad0*/  USHF.L.U32 UR4, UR4, 0x6, URZ ;  /* 0x0000000604047899 */ /* 0x000fc800080006ff */
[----:B------:R-:W-:-:S04]  /*1ae0*/  ULOP3.LUT UR35, UR4, 0xffffff80, URZ, 0xc0, !UPT ;  /* 0xffffff8004237892 */ /* 0x000fc8000f8ec0ff */
[----:B------:R-:W-:Y:S01]  /*1af0*/  UIADD3 UR35, UPT, UPT, UR43, UR35, URZ ;  /* 0x000000232b237290 */ /* 0x000fe2000fffe0ff */
[----:B------:R-:W-:Y:S11]  /*1b00*/  BRA.U !UP0, `(.L_x_25) ;  /* 0x0000000108c47547 */ /* 0x000ff6000b800000 */
[----:B------:R-:W-:Y:S01]  /*1b10*/  UMOV UR16, UR41 ;  /* 0x0000002900107c82 */ /* 0x000fe20008000000 */
[----:B------:R-:W-:Y:S01]  /*1b20*/  UMOV UR4, UR7 ;  /* 0x0000000700047c82 */ /* 0x000fe20008000000 */
[----:B------:R-:W-:-:S05]  /*1b30*/  UMOV UR34, URZ ;  /* 0x000000ff00227c82 */ /* 0x000fca0008000000 */
.L_x_31:
[----:B------:R-:W-:Y:S01]  /*1b40*/  ULEA UR33, UR4, UR6, 0x3 ;  /* 0x0000000604217291 */ /* 0x000fe2000f8e18ff */
[----:B------:R-:W-:Y:S01]  /*1b50*/  @P3 MOV R2, 0x4000 ;  /* 0x0000400000023802 */ /* 0x000fe20000000f00 */
[----:B--234-:R-:W-:Y:S10]  /*1b60*/  @P0 BRA `(.L_x_26) ;  /* 0x00000000000c0947 */ /* 0x01cff40003800000 */
[----:B------:R-:W-:-:S04]  /*1b70*/  SHF.L.U32 R3, R12, 0x1f, RZ ;  /* 0x0000001f0c037819 */ /* 0x000fc800000006ff */
[----:B------:R-:W2:Y:S02]  /*1b80*/  SYNCS.PHASECHK.TRANS64.TRYWAIT P0, [UR33+0x20], R3 ;  /* 0x00002003ff0075a7 */ /* 0x000ea40008001121 */
[----:B--2---:R-:W-:Y:S05]  /*1b90*/  @!P0 BRA `(.L_x_27) ;  /* 0x0000006000c48947 */ /* 0x004fea0003800000 */
.L_x_26:
[----:B------:R2:W-:Y:S01]  /*1ba0*/  @P3 SYNCS.ARRIVE.TRANS64 RZ, [UR33], R2 ;  /* 0x00000002ffff39a7 */ /* 0x0005e20008000021 */
[----:B------:R-:W-:Y:S02]  /*1bb0*/  ULOP3.LUT UR5, UR23, 0x2, URZ, 0xfc, !UPT ;  /* 0x0000000217057892 */ /* 0x000fe4000f8efcff */
[----:B------:R-:W-:Y:S02]  /*1bc0*/  UIADD3 UR16, UPT, UPT, UR16, 0x1, URZ ;  /* 0x0000000110107890 */ /* 0x000fe4000fffe0ff */
[----:B------:R-:W-:Y:S02]  /*1bd0*/  UISETP.NE.AND UP0, UPT, UR5, 0x2, UPT ;  /* 0x000000020500788c */ /* 0x000fe4000bf05270 */
[----:B------:R-:W-:-:S07]  /*1be0*/  UISETP.NE.AND UP2, UPT, UR16, 0x1, UPT ;  /* 0x000000011000788c */ /* 0x000fce000bf45270 */
[----:B------:R-:W-:Y:S05]  /*1bf0*/  BRA.U UP0, `(.L_x_28) ;  /* 0x0000000100047547 */ /* 0x000fea000b800000 */
[----:B------:R-:W-:Y:S05]  /*1c00*/  BPT.TRAP 0x1 ;  /* 0x000000040000795c */ /* 0x000fea0000300000 */
.L_x_28:
[----:B------:R-:W-:Y:S04]  /*1c10*/  BSSY.RECONVERGENT B0, `(.L_x_29) ;  /* 0x0000003000007945 */ /* 0x000fe80003800200 */
[----:B------:R-:W-:Y:S05]  /*1c20*/  @!P2 BRA `(.L_x_30) ;  /* 0x000000000004a947 */ /* 0x000fea0003800000 */
[----:B------:R-:W-:Y:S05]  /*1c30*/  BPT.TRAP 0x1 ;  /* 0x000000040000795c */ /* 0x000fea0000300000 */
.L_x_30:
[----:B------:R-:W-:Y:S05]  /*1c40*/  BSYNC.RECONVERGENT B0 ;  /* 0x0000000000007941 */ /* 0x000fea0003800200 */
.L_x_29:
[----:B------:R-:W-:Y:S02]  /*1c50*/  UIADD3 UR5, UPT, UPT, UR4, 0x1, URZ ;  /* 0x0000000104057890 */ /* 0x000fe4000fffe0ff */
[----:B------:R-:W-:Y:S02]  /*1c60*/  UIADD3 UR14, UP1, UPT, UR26, 0x80, URZ ;  /* 0x000000801a0e7890 */ /* 0x000fe4000ff3e0ff */
[----:B------:R-:W-:Y:S02]  /*1c70*/  UISETP.NE.AND UP0, UPT, UR5, 0x4, UPT ;  /* 0x000000040500788c */ /* 0x000fe4000bf05270 */
[----:B------:R-:W-:Y:S02]  /*1c80*/  ULOP3.LUT UR33, UR33, 0xfefffff8, URZ, 0xc0, !UPT ;  /* 0xfefffff821217892 */ /* 0x000fe4000f8ec0ff */
[----:B------:R-:W-:Y:S02]  /*1c90*/  USEL UR8, URZ, 0x1, UP0 ;  /* 0x00000001ff087887 */ /* 0x000fe40008000000 */
[----:B------:R-:W-:-:S02]  /*1ca0*/  USEL UR7, UR5, URZ, UP0 ;  /* 0x000000ff05077287 */ /* 0x000fc40008000000 */
[----:B------:R-:W-:Y:S02]  /*1cb0*/  UIADD3.X UR15, UPT, UPT, URZ, UR27, URZ, UP1, !UPT ;  /* 0x0000001bff0f7290 */ /* 0x000fe40008ffe4ff */
[----:B------:R-:W-:Y:S01]  /*1cc0*/  ULEA UR5, UR7, UR6, 0x3 ;  /* 0x0000000607057291 */ /* 0x000fe2000f8e18ff */
[----:B------:R-:W-:Y:S01]  /*1cd0*/  LOP3.LUT R12, R12, UR8, RZ, 0x3c, !PT ;  /* 0x000000080c0c7c12 */ /* 0x000fe2000f8e3cff */
[----:B------:R-:W-:Y:S02]  /*1ce0*/  USHF.L.U32 UR8, UR4, 0xc, URZ ;  /* 0x0000000c04087899 */ /* 0x000fe400080006ff */
[----:B------:R-:W-:Y:S01]  /*1cf0*/  UIADD3 UR4, UP0, UPT, UR26, 0x180, URZ ;  /* 0x000001801a047890 */ /* 0x000fe2000ff1e0ff */
[----:B-1----:R-:W-:Y:S01]  /*1d00*/  SHF.L.U32 R0, R12, 0x1f, RZ ;  /* 0x0000001f0c007819 */ /* 0x002fe200000006ff */
[----:B------:R-:W-:Y:S02]  /*1d10*/  ULOP3.LUT UR32, UR8, UR22, URZ, 0xfc, !UPT ;  /* 0x0000001608207292 */ /* 0x000fe4000f8efcff */
[----:B------:R-:W-:Y:S01]  /*1d20*/  UPRMT UR13, URZ, 0x5410, UR21 ;  /* 0x00005410ff0d7896 */ /* 0x000fe20008000015 */
[----:B------:R3:W4:Y:S01]  /*1d30*/  SYNCS.PHASECHK.TRANS64.TRYWAIT P0, [UR5+0x20], R0 ;  /* 0x00002000ff0075a7 */ /* 0x0007220008001105 */
[----:B------:R-:W-:-:S02]  /*1d40*/  UIADD3 UR32, UPT, UPT, UR6, 0x4300, UR32 ;  /* 0x0000430006207890 */ /* 0x000fc4000fffe020 */
[----:B------:R-:W-:Y:S02]  /*1d50*/  UIADD3 UR8, UPT, UPT, UR6, 0x8300, UR8 ;  /* 0x0000830006087890 */ /* 0x000fe4000fffe008 */
[----:B------:R-:W-:Y:S01]  /*1d60*/  UIADD3.X UR5, UPT, UPT, URZ, UR27, URZ, UP0, !UPT ;  /* 0x0000001bff057290 */ /* 0x000fe200087fe4ff */
[----:B------:R-:W-:Y:S01]  /*1d70*/  UMOV UR18, 0x0 ;  /* 0x0000000000127882 */ /* 0x000fe20000000000 */
[----:B------:R-:W-:Y:S01]  /*1d80*/  UMOV UR19, 0x10000000 ;  /* 0x1000000000137882 */ /* 0x000fe20000000000 */
[----:B------:R-:W-:Y:S01]  /*1d90*/  UMOV UR10, UR34 ;  /* 0x00000022000a7c82 */ /* 0x000fe20008000000 */
[----:B------:R-:W-:Y:S01]  /*1da0*/  UMOV UR12, UR36 ;  /* 0x00000024000c7c82 */ /* 0x000fe20008000000 */
[----:B------:R-:W-:Y:S01]  /*1db0*/  UMOV UR9, UR33 ;  /* 0x0000002100097c82 */ /* 0x000fe20008000000 */
[----:B------:R1:W-:Y:S03]  /*1dc0*/  UTMALDG.3D.MULTICAST.2CTA [UR32], [UR14], UR13, desc[UR18] ;  /* 0x000012200e0073b4 */ /* 0x0003e6000821180d */
[----:B------:R2:W-:Y:S01]  /*1dd0*/  UTMALDG.3D.2CTA [UR8], [UR4], desc[UR18] ;  /* 0x00001208040075b4 */ /* 0x0005e20008211000 */
[----:B-1----:R-:W-:Y:S01]  /*1de0*/  UIADD3 UR34, UPT, UPT, UR34, 0x40, URZ ;  /* 0x0000004022227890 */ /* 0x002fe2000fffe0ff */
[----:B------:R-:W-:Y:S01]  /*1df0*/  UMOV UR13, UR25 ;  /* 0x00000019000d7c82 */ /* 0x000fe20008000000 */
[----:B--2---:R-:W-:Y:S01]  /*1e00*/  UMOV UR4, UR7 ;  /* 0x0000000700047c82 */ /* 0x004fe20008000000 */
[----:B------:R-:W-:Y:S09]  /*1e10*/  BRA.U UP2, `(.L_x_31) ;  /* 0xfffffffd02487547 */ /* 0x000ff2000b83ffff */
.L_x_25:
[----:B------:R-:W-:Y:S01]  /*1e20*/  ULEA UR4, UR7, UR6, 0x3 ;  /* 0x0000000607047291 */ /* 0x000fe2000f8e18ff */
[----:B-1-3--:R-:W-:Y:S01]  /*1e30*/  SHF.L.U32 R0, R12, 0x1f, RZ ;  /* 0x0000001f0c007819 */ /* 0x00afe200000006ff */
[----:B------:R-:W-:Y:S01]  /*1e40*/  @!P1 SYNCS.ARRIVE.TRANS64.A1T0 RZ, [UR6+0x68], RZ ;  /* 0x000068ffffff99a7 */ /* 0x000fe20008100006 */
[----:B------:R-:W-:-:S06]  /*1e50*/  UISETP.GT.AND UP0, UPT, UR40, UR39, UPT ;  /* 0x000000272800728c */ /* 0x000fcc000bf04270 */
[----:B--2-4-:R1:W2:Y:S03]  /*1e60*/  SYNCS.PHASECHK.TRANS64.TRYWAIT P0, [UR4+0x20], R0 ;  /* 0x00002000ff0075a7 */ /* 0x0142a60008001104 */
[----:B------:R-:W-:Y:S05]  /*1e70*/  BRA.U !UP0, `(.L_x_32) ;  /* 0x0000000108c47547 */ /* 0x000fea000b800000 */
[----:B------:R-:W-:Y:S01]  /*1e80*/  UIADD3 UR24, UPT, UPT, UR44, UR13, URZ ;  /* 0x0000000d2c187290 */ /* 0x000fe2000fffe0ff */
[----:B------:R-:W-:-:S11]  /*1e90*/  UMOV UR4, UR7 ;  /* 0x0000000700047c82 */ /* 0x000fd60008000000 */
.L_x_38:
[----:B------:R-:W-:Y:S01]  /*1ea0*/  ULEA UR17, UR4, UR6, 0x3 ;  /* 0x0000000604117291 */ /* 0x000fe2000f8e18ff */
[----:B--2---:R-:W-:Y:S01]  /*1eb0*/  @P3 MOV R2, 0x4000 ;  /* 0x0000400000023802 */ /* 0x004fe20000000f00 */
[----:B--2-4-:R-:W-:Y:S10]  /*1ec0*/  @P0 BRA `(.L_x_33) ;  /* 0x00000000000c0947 */ /* 0x014ff40003800000 */
[----:B------:R-:W-:-:S04]  /*1ed0*/  SHF.L.U32 R3, R12, 0x1f, RZ ;  /* 0x0000001f0c037819 */ /* 0x000fc800000006ff */
[----:B------:R-:W2:Y:S02]  /*1ee0*/  SYNCS.PHASECHK.TRANS64.TRYWAIT P0, [UR17+0x20], R3 ;  /* 0x00002003ff0075a7 */ /* 0x000ea40008001111 */
[----:B--2---:R-:W-:Y:S05]  /*1ef0*/  @!P0 BRA `(.L_x_34) ;  /* 0x0000006000048947 */ /* 0x004fea0003800000 */
.L_x_33:
[----:B------:R2:W-:Y:S01]  /*1f00*/  @P3 SYNCS.ARRIVE.TRANS64 RZ, [UR17], R2 ;  /* 0x00000002ffff39a7 */ /* 0x0005e20008000011 */
[----:B------:R-:W-:-:S04]  /*1f10*/  ULOP3.LUT UR5, UR23, 0x2, URZ, 0xfc, !UPT ;  /* 0x0000000217057892 */ /* 0x000fc8000f8efcff */
[----:B------:R-:W-:-:S09]  /*1f20*/  UISETP.NE.AND UP0, UPT, UR5, 0x2, UPT ;  /* 0x000000020500788c */ /* 0x000fd2000bf05270 */
[----:B------:R-:W-:Y:S05]  /*1f30*/  BRA.U UP0, `(.L_x_35) ;  /* 0x0000000100047547 */ /* 0x000fea000b800000 */
[----:B------:R-:W-:Y:S05]  /*1f40*/  BPT.TRAP 0x1 ;  /* 0x000000040000795c */ /* 0x000fea0000300000 */
.L_x_35:
[----:B------:R-:W-:Y:S04]  /*1f50*/  BSSY.RECONVERGENT B0, `(.L_x_36) ;  /* 0x0000003000007945 */ /* 0x000fe80003800200 */
[----:B------:R-:W-:Y:S05]  /*1f60*/  @!P2 BRA `(.L_x_37) ;  /* 0x000000000004a947 */ /* 0x000fea0003800000 */
[----:B------:R-:W-:Y:S05]  /*1f70*/  BPT.TRAP 0x1 ;  /* 0x000000040000795c */ /* 0x000fea0000300000 */
.L_x_37:
[----:B------:R-:W-:Y:S05]  /*1f80*/  BSYNC.RECONVERGENT B0 ;  /* 0x0000000000007941 */ /* 0x000fea0003800200 */
.L_x_36:
[----:B------:R-:W-:Y:S02]  /*1f90*/  UIADD3 UR5, UPT, UPT, UR4, 0x1, URZ ;  /* 0x0000000104057890 */ /* 0x000fe4000fffe0ff */
[----:B------:R-:W-:Y:S02]  /*1fa0*/  USHF.L.U32 UR18, UR13, 0x6, URZ ;  /* 0x000000060d127899 */ /* 0x000fe400080006ff */
[----:B------:R-:W-:Y:S02]  /*1fb0*/  UISETP.NE.AND UP0, UPT, UR5, 0x4, UPT ;  /* 0x000000040500788c */ /* 0x000fe4000bf05270 */
[----:B------:R-:W-:Y:S02]  /*1fc0*/  ULOP3.LUT UR17, UR17, 0xfefffff8, URZ, 0xc0, !UPT ;  /* 0xfefffff811117892 */ /* 0x000fe4000f8ec0ff */
[----:B------:R-:W-:Y:S02]  /*1fd0*/  USEL UR8, URZ, 0x1, UP0 ;  /* 0x00000001ff087887 */ /* 0x000fe40008000000 */
[----:B------:R-:W-:-:S02]  /*1fe0*/  USEL UR7, UR5, URZ, UP0 ;  /* 0x000000ff05077287 */ /* 0x000fc40008000000 */
[----:B------:R-:W-:Y:S02]  /*1ff0*/  UIADD3 UR14, UP0, UPT, UR26, 0x180, URZ ;  /* 0x000001801a0e7890 */ /* 0x000fe4000ff1e0ff */
        /* <DEDUP_REMOVED lines=9> */
[----:B------:R-:W-:Y:S02]  /*2090*/  UIADD3.X UR5, UPT, UPT, URZ, UR27, URZ, UP1, !UPT ;  /* 0x0000001bff057290 */ /* 0x000fe40008ffe4ff */
[----:B------:R-:W-:Y:S02]  /*20a0*/  UIADD3 UR8, UPT, UPT, UR6, 0x8300, UR8 ;  /* 0x0000830006087890 */ /* 0x000fe4000fffe008 */
[----:B------:R-:W-:Y:S01]  /*20b0*/  UIADD3.X UR15, UPT, UPT, URZ, UR27, URZ, UP0, !UPT ;  /* 0x0000001bff0f7290 */ /* 0x000fe200087fe4ff */
[----:B------:R-:W-:Y:S01]  /*20c0*/  UMOV UR28, 0x0 ;  /* 0x00000000001c7882 */ /* 0x000fe20000000000 */
[----:B------:R-:W-:Y:S01]  /*20d0*/  UMOV UR29, 0x10000000 ;  /* 0x10000000001d7882 */ /* 0x000fe20000000000 */
[----:B------:R-:W-:Y:S01]  /*20e0*/  UMOV UR19, UR35 ;  /* 0x0000002300137c82 */ /* 0x000fe20008000000 */
[----:B------:R-:W-:Y:S01]  /*20f0*/  UMOV UR20, UR36 ;  /* 0x0000002400147c82 */ /* 0x000fe20008000000 */
[----:B------:R-:W-:Y:S01]  /*2100*/  UMOV UR12, UR36 ;  /* 0x00000024000c7c82 */ /* 0x000fe20008000000 */
[----:B------:R1:W-:Y:S01]  /*2110*/  UTMALDG.3D.MULTICAST.2CTA [UR16], [UR4], UR10, desc[UR28] ;  /* 0x00001c10040073b4 */ /* 0x0003e2000821180a */
[----:B------:R-:W-:Y:S01]  /*2120*/  UMOV UR9, UR17 ;  /* 0x0000001100097c82 */ /* 0x000fe20008000000 */
[----:B------:R-:W-:-:S04]  /*2130*/  UIADD3 UR13, UPT, UPT, UR13, 0x1, URZ ;  /* 0x000000010d0d7890 */ /* 0x000fc8000fffe0ff */
[----:B------:R-:W-:Y:S01]  /*2140*/  UISETP.NE.AND UP0, UPT, UR13, UR24, UPT ;  /* 0x000000180d00728c */ /* 0x000fe2000bf05270 */
[----:B-1----:R-:W-:Y:S01]  /*2150*/  UMOV UR10, UR18 ;  /* 0x00000012000a7c82 */ /* 0x002fe20008000000 */
[----:B------:R-:W-:Y:S01]  /*2160*/  UMOV UR4, UR7 ;  /* 0x0000000700047c82 */ /* 0x000fe20008000000 */
[----:B------:R3:W-:Y:S06]  /*2170*/  UTMALDG.3D.2CTA [UR8], [UR14], desc[UR28] ;  /* 0x00001c080e0075b4 */ /* 0x0007ec0008211000 */
[----:B---3--:R-:W-:Y:S05]  /*2180*/  BRA.U UP0, `(.L_x_38) ;  /* 0xfffffffd00447547 */ /* 0x008fea000b83ffff */
.L_x_32:
[C---:B------:R-:W-:Y:S01]  /*2190*/  LEA R3, R11.reuse, UR6, 0x3 ;  /* 0x000000060b037c11 */ /* 0x040fe2000f8e18ff */
[----:B------:R-:W-:Y:S01]  /*21a0*/  NOP ;  /* 0x0000000000007918 */ /* 0x000fe20000000000 */
[----:B-1----:R-:W-:Y:S02]  /*21b0*/  SHF.L.U32 R0, R10, 0x1f, RZ ;  /* 0x0000001f0a007819 */ /* 0x002fe400000006ff */
[----:B------:R-:W-:Y:S02]  /*21c0*/  LEA R5, R11, UR6, 0x4 ;  /* 0x000000060b057c11 */ /* 0x000fe4000f8e20ff */
[----:B--2-4-:R-:W1:Y:S02]  /*21d0*/  SYNCS.PHASECHK.TRANS64.TRYWAIT P0, [R3+URZ+0x70], R0 ;  /* 0x00007000030075a7 */ /* 0x014e6400080011ff */
[----:B-1----:R-:W-:Y:S05]  /*21e0*/  @!P0 BRA `(.L_x_39) ;  /* 0x0000005c00608947 */ /* 0x002fea0003800000 */
.L_x_126:
[----:B------:R-:W2:Y:S01]  /*21f0*/  LDS.128 R4, [R5+0x100] ;  /* 0x0001000005047984 */ /* 0x000ea20000000c00 */
[----:B------:R-:W-:Y:S01]  /*2200*/  UISETP.GE.AND UP0, UPT, UR42, 0x1, UPT ;  /* 0x000000012a00788c */ /* 0x000fe2000bf06270 */
[----:B------:R-:W-:Y:S01]  /*2210*/  @!PT LDS RZ, [RZ] ;  /* 0x00000000fffff984 */ /* 0x000fe20000000800 */
[----:B------:R-:W-:Y:S01]  /*2220*/  @!PT LDS RZ, [RZ] ;  /* 0x00000000fffff984 */ /* 0x000fe20000000800 */
[----:B------:R-:W-:Y:S01]  /*2230*/  @!PT LDS RZ, [RZ] ;  /* 0x00000000fffff984 */ /* 0x000fe20000000800 */
[----:B------:R-:W-:Y:S01]  /*2240*/  @!PT LDS RZ, [RZ] ;  /* 0x00000000fffff984 */ /* 0x000fe20000000800 */
[----:B------:R3:W-:Y:S06]  /*2250*/  MEMBAR.ALL.CTA ;  /* 0x0000000000007992 */ /* 0x0007ec0000008000 */
[----:B---3--:R-:W3:Y:S01]  /*2260*/  FENCE.VIEW.ASYNC.S ;  /* 0x00000000000073c6 */ /* 0x008ee20000000000 */
[----:B--2---:R-:W-:-:S13]  /*2270*/  LOP3.LUT P0, RZ, R6, 0x1, RZ, 0xc0, !PT ;  /* 0x0000000106ff7812 */ /* 0x004fda000780c0ff */
[----:B---3--:R-:W-:Y:S01]  /*2280*/  VOTEU.ANY UP1, P0 ;  /* 0x0000000000ff7886 */ /* 0x008fe20000020100 */
[----:B------:R-:W-:-:S13]  /*2290*/  PLOP3.LUT P0, PT, PT, PT, UP1, 0x80, 0x8 ;  /* 0x000000000008781c */ /* 0x000fda0003f0f018 */
[----:B-1----:R-:W-:Y:S02]  /*22a0*/  @P0 LOP3.LUT R0, R5, 0xffff, RZ, 0xc0, !PT ;  /* 0x0000ffff05000812 */ /* 0x002fe400078ec0ff */
[----:B------:R-:W-:Y:S02]  /*22b0*/  @P0 MOV R2, R4 ;  /* 0x0000000400020202 */ /* 0x000fe40000000f00 */
[----:B------:R-:W-:Y:S01]  /*22c0*/  @P0 R2UR UR5, R0 ;  /* 0x00000000000502ca */ /* 0x000fe200000e0000 */
[----:B------:R-:W-:Y:S01]  /*22d0*/  VIADD R0, R3, 0x80 ;  /* 0x0000008003007836 */ /* 0x000fe20000000000 */
[----:B------:R-:W-:Y:S02]  /*22e0*/  @P0 SHF.R.U32.HI R4, RZ, 0x10, R5 ;  /* 0x00000010ff040819 */ /* 0x000fe40000011605 */
[----:B------:R-:W-:Y:S02]  /*22f0*/  @P0 R2UR UR8, R2 ;  /* 0x00000000020802ca */ /* 0x000fe400000e0000 */
[----:B------:R-:W-:-:S02]  /*2300*/  PRMT R0, RZ, 0x654, R0 ;  /* 0x00000654ff007816 */ /* 0x000fc40000000000 */
[----:B------:R-:W-:Y:S02]  /*2310*/  @P0 R2UR UR4, R4 ;  /* 0x00000000040402ca */ /* 0x000fe400000e0000 */
[----:B------:R1:W-:Y:S03]  /*2320*/  SYNCS.ARRIVE.TRANS64.RED.A1T0 RZ, [R0+URZ], RZ ;  /* 0x000000ff00ff79a7 */ /* 0x0003e600081004ff */
[----:B------:R-:W-:-:S04]  /*2330*/  @UP1 UMOV UR30, UR5 ;  /* 0x00000005001e1c82 */ /* 0x000fc80008000000 */
[----:B------:R-:W-:-:S04]  /*2340*/  @UP1 UMOV UR31, UR8 ;  /* 0x00000008001f1c82 */ /* 0x000fc80008000000 */
[----:B------:R-:W-:Y:S01]  /*2350*/  @UP1 UMOV UR36, UR4 ;  /* 0x0000000400241c82 */ /* 0x000fe20008000000 */
[----:B------:R-:W-:Y:S05]  /*2360*/  BRA.U !UP0, `(.L_x_40) ;  /* 0x0000000108d47547 */ /* 0x000fea000b800000 */
[----:B------:R-:W2:Y:S01]  /*2370*/  LDCU.128 UR12, c[0x0][0xb10] ;  /* 0x00016200ff0c77ac */ /* 0x000ea20008000c00 */
[----:B------:R-:W3:Y:S01]  /*2380*/  LDCU UR24, c[0x0][0xb20] ;  /* 0x00016400ff1877ac */ /* 0x000ee20008000800 */
[----:B------:R-:W4:Y:S01]  /*2390*/  LDCU UR20, c[0x0][0xb0c] ;  /* 0x00016180ff1477ac */ /* 0x000f220008000800 */
[----:B------:R-:W1:Y:S01]  /*23a0*/  LDCU.64 UR10, c[0x0][0xb28] ;  /* 0x00016500ff0a77ac */ /* 0x000e620008000a00 */
[----:B------:R-:W-:Y:S02]  /*23b0*/  UISETP.NE.AND UP3, UPT, UR42, 0x1, UPT ;  /* 0x000000012a00788c */ /* 0x000fe4000bf65270 */
[----:B--2---:R-:W-:Y:S02]  /*23c0*/  UIMAD.WIDE.U32 UR8, UR37, UR15, URZ ;  /* 0x0000000f250872a5 */ /* 0x004fe4000f8e00ff */
[----:B------:R-:W-:Y:S02]  /*23d0*/  UIMAD.WIDE.U32 UR4, UR38, UR12, URZ ;  /* 0x0000000c260472a5 */ /* 0x000fe4000f8e00ff */
[----:B------:R-:W-:-:S02]  /*23e0*/  UISETP.NE.AND UP0, UPT, UR14, 0x1, UPT ;  /* 0x000000010e00788c */ /* 0x000fc4000bf05270 */
[----:B------:R-:W-:Y:S01]  /*23f0*/  UIMAD.WIDE.U32 UR28, UR30, UR15, URZ ;  /* 0x0000000f1e1c72a5 */ /* 0x000fe2000f8e00ff */
[----:B------:R-:W-:Y:S02]  /*2400*/  UMOV UR8, UR9 ;  /* 0x0000000900087c82 */ /* 0x000fe40008000000 */
[----:B------:R-:W-:Y:S01]  /*2410*/  UMOV UR4, UR5 ;  /* 0x0000000500047c82 */ /* 0x000fe20008000000 */
[----:B---3--:R-:W-:Y:S02]  /*2420*/  USHF.R.U32.HI UR8, URZ, UR24, UR8 ;  /* 0x00000018ff087299 */ /* 0x008fe40008011608 */
[----:B----4-:R-:W-:Y:S02]  /*2430*/  UISETP.NE.AND UP2, UPT, UR20, 0x1, UPT ;  /* 0x000000011400788c */ /* 0x010fe4000bf45270 */
[----:B------:R-:W-:Y:S02]  /*2440*/  USHF.R.U32.HI UR4, URZ, UR13, UR4 ;  /* 0x0000000dff047299 */ /* 0x000fe40008011604 */
[----:B------:R-:W-:-:S02]  /*2450*/  USEL UR5, UR37, UR8, !UP0 ;  /* 0x0000000825057287 */ /* 0x000fc4000c000000 */
[----:B------:R-:W-:Y:S02]  /*2460*/  USEL UR8, UR38, UR4, !UP2 ;  /* 0x0000000426087287 */ /* 0x000fe4000d000000 */
[----:B-1----:R-:W-:Y:S01]  /*2470*/  UIMAD.WIDE.U32 UR16, UR5, UR10, URZ ;  /* 0x0000000a051072a5 */ /* 0x002fe2000f8e00ff */
[----:B------:R-:W-:Y:S01]  /*2480*/  UMOV UR4, UR29 ;  /* 0x0000001d00047c82 */ /* 0x000fe20008000000 */
[----:B------:R-:W-:Y:S02]  /*2490*/  UIMAD.WIDE.U32 UR18, UR31, UR12, URZ ;  /* 0x0000000c1f1272a5 */ /* 0x000fe4000f8e00ff */
[----:B------:R-:W-:-:S03]  /*24a0*/  UIMAD.WIDE.U32 UR28, UR8, UR10, URZ ;  /* 0x0000000a081c72a5 */ /* 0x000fc6000f8e00ff */
[----:B------:R-:W-:Y:S01]  /*24b0*/  UMOV UR16, UR17 ;  /* 0x0000001100107c82 */ /* 0x000fe20008000000 */
[----:B------:R-:W-:Y:S02]  /*24c0*/  USHF.R.U32.HI UR4, URZ, UR24, UR4 ;  /* 0x00000018ff047299 */ /* 0x000fe40008011604 */
[----:B------:R-:W-:Y:S01]  /*24d0*/  @UP3 USHF.R.U32.HI UR5, URZ, UR11, UR16 ;  /* 0x0000000bff053299 */ /* 0x000fe20008011610 */
[----:B------:R-:W-:Y:S01]  /*24e0*/  UMOV UR18, UR19 ;  /* 0x0000001300127c82 */ /* 0x000fe20008000000 */
[----:B------:R-:W-:Y:S01]  /*24f0*/  UMOV UR28, UR29 ;  /* 0x0000001d001c7c82 */ /* 0x000fe20008000000 */
[----:B------:R-:W-:Y:S02]  /*2500*/  USHF.R.U32.HI UR13, URZ, UR13, UR18 ;  /* 0x0000000dff0d7299 */ /* 0x000fe40008011612 */
[----:B------:R-:W-:Y:S02]  /*2510*/  USEL UR4, UR30, UR4, !UP0 ;  /* 0x000000041e047287 */ /* 0x000fe4000c000000 */
[----:B------:R-:W-:-:S02]  /*2520*/  @UP3 USHF.R.U32.HI UR8, URZ, UR11, UR28 ;  /* 0x0000000bff083299 */ /* 0x000fc4000801161c */
[----:B------:R-:W-:Y:S02]  /*2530*/  UIMAD UR9, UR42, UR5, URZ ;  /* 0x000000052a0972a4 */ /* 0x000fe4000f8e02ff */
[----:B------:R-:W-:Y:S02]  /*2540*/  USEL UR5, UR31, UR13, !UP2 ;  /* 0x0000000d1f057287 */ /* 0x000fe4000d000000 */
[----:B------:R-:W-:Y:S02]  /*2550*/  UIMAD UR12, UR42, UR8, URZ ;  /* 0x000000082a0c72a4 */ /* 0x000fe4000f8e02ff */
[----:B------:R-:W-:Y:S02]  /*2560*/  UISETP.GE.AND UP0, UPT, UR4, UR9, UPT ;  /* 0x000000090400728c */ /* 0x000fe4000bf06270 */
[----:B------:R-:W-:Y:S02]  /*2570*/  UIMAD.WIDE.U32 UR16, UR4, UR10, URZ ;  /* 0x0000000a041072a5 */ /* 0x000fe4000f8e00ff */
[----:B------:R-:W-:-:S02]  /*2580*/  UISETP.GE.OR UP0, UPT, UR5, UR12, UP0 ;  /* 0x0000000c0500728c */ /* 0x000fc40008706670 */
        /* <DEDUP_REMOVED lines=19> */
.L_x_40:
[----:B------:R-:W2:Y:S02]  /*26c0*/  LDCU UR4, c[0x0][0xb30] ;  /* 0x00016600ff0477ac */ /* 0x000ea40008000800 */
[----:B--2---:R-:W-:-:S09]  /*26d0*/  UISETP.NE.AND UP0, UPT, UR4, 0x1, UPT ;  /* 0x000000010400788c */ /* 0x004fd2000bf05270 */
[----:B------:R-:W-:Y:S05]  /*26e0*/  BRA.U UP0, `(.L_x_41) ;  /* 0x0000000100447547 */ /* 0x000fea000b800000 */
[----:B------:R-:W2:Y:S01]  /*26f0*/  LDCU.128 UR12, c[0x0][0xb10] ;  /* 0x00016200ff0c77ac */ /* 0x000ea20008000c00 */
[----:B------:R-:W3:Y:S01]  /*2700*/  LDCU UR10, c[0x0][0xb0c] ;  /* 0x00016180ff0a77ac */ /* 0x000ee20008000800 */
[----:B------:R-:W4:Y:S01]  /*2710*/  LDCU UR11, c[0x0][0xb20] ;  /* 0x00016400ff0b77ac */ /* 0x000f220008000800 */
[----:B--2---:R-:W-:Y:S02]  /*2720*/  UIMAD.WIDE.U32 UR8, UR31, UR12, URZ ;  /* 0x0000000c1f0872a5 */ /* 0x004fe4000f8e00ff */
[----:B------:R-:W-:Y:S02]  /*2730*/  UIMAD.WIDE.U32 UR4, UR30, UR15, URZ ;  /* 0x0000000f1e0472a5 */ /* 0x000fe4000f8e00ff */
[----:B---3--:R-:W-:Y:S02]  /*2740*/  UISETP.NE.AND UP2, UPT, UR10, 0x1, UPT ;  /* 0x000000010a00788c */ /* 0x008fe4000bf45270 */
[----:B------:R-:W-:Y:S01]  /*2750*/  UISETP.NE.AND UP0, UPT, UR14, 0x1, UPT ;  /* 0x000000010e00788c */ /* 0x000fe2000bf05270 */
[----:B------:R-:W-:-:S02]  /*2760*/  UMOV UR8, UR9 ;  /* 0x0000000900087c82 */ /* 0x000fc40008000000 */
[----:B------:R-:W-:Y:S01]  /*2770*/  UMOV UR4, UR5 ;  /* 0x0000000500047c82 */ /* 0x000fe20008000000 */
[----:B------:R-:W-:Y:S02]  /*2780*/  USHF.R.U32.HI UR13, URZ, UR13, UR8 ;  /* 0x0000000dff0d7299 */ /* 0x000fe40008011608 */
[----:B----4-:R-:W-:Y:S02]  /*2790*/  USHF.R.U32.HI UR4, URZ, UR11, UR4 ;  /* 0x0000000bff047299 */ /* 0x010fe40008011604 */
[----:B------:R-:W-:Y:S02]  /*27a0*/  USEL UR5, UR31, UR13, !UP2 ;  /* 0x0000000d1f057287 */ /* 0x000fe4000d000000 */
[----:B------:R-:W-:-:S04]  /*27b0*/  USEL UR4, UR30, UR4, !UP0 ;  /* 0x000000041e047287 */ /* 0x000fc8000c000000 */
[----:B------:R-:W-:Y:S02]  /*27c0*/  UIADD3 UR8, UPT, UPT, UR5, -UR4, URZ ;  /* 0x8000000405087290 */ /* 0x000fe4000fffe0ff */
[----:B------:R-:W-:Y:S02]  /*27d0*/  UIADD3 UR4, UPT, UPT, -UR5, UR4, URZ ;  /* 0x0000000405047290 */ /* 0x000fe4000fffe1ff */
[----:B------:R-:W-:Y:S02]  /*27e0*/  UIMAD UR30, UR8, UR14, UR30 ;  /* 0x0000000e081e72a4 */ /* 0x000fe4000f8e021e */
[----:B------:R-:W-:-:S12]  /*27f0*/  UIMAD UR31, UR4, UR10, UR31 ;  /* 0x0000000a041f72a4 */ /* 0x000fd8000f8e021f */
.L_x_41:
[----:B------:R-:W-:Y:S01]  /*2800*/  VIADD R11, R11, 0x1 ;  /* 0x000000010b0b7836 */ /* 0x000fe20000000000 */
[----:B------:R-:W-:Y:S01]  /*2810*/  R2UR UR4, R88 ;  /* 0x00000000580472ca */ /* 0x000fe200000e0000 */
[----:B------:R-:W-:Y:S01]  /*2820*/  UIADD3 UR24, UPT, UPT, UR30, UR63, URZ ;  /* 0x0000003f1e187290 */ /* 0x000fe2000fffe0ff */
[----:B------:R-:W-:Y:S02]  /*2830*/  PLOP3.LUT P1, PT, PT, PT, PT, 0x80, 0x8 ;  /* 0x000000000008781c */ /* 0x000fe40003f2f070 */
[----:B------:R-:W-:-:S04]  /*2840*/  ISETP.NE.AND P0, PT, R11, 0x2, PT ;  /* 0x000000020b00780c */ /* 0x000fc80003f05270 */
[----:B------:R-:W-:Y:S02]  /*2850*/  SEL R3, RZ, 0x1, P0 ;  /* 0x00000001ff037807 */ /* 0x000fe40000000000 */
[----:B------:R-:W-:Y:S02]  /*2860*/  SEL R11, R11, RZ, P0 ;  /* 0x000000ff0b0b7207 */ /* 0x000fe40000000000 */
[----:B------:R-:W-:Y:S01]  /*2870*/  LOP3.LUT R10, R10, R3, RZ, 0x3c, !PT ;  /* 0x000000030a0a7212 */ /* 0x000fe200078e3cff */
[----:B------:R-:W-:Y:S01]  /*2880*/  UIADD3 UR20, UPT, UPT, UR31, UR4, URZ ;  /* 0x000000041f147290 */ /* 0x000fe2000fffe0ff */
[----:B------:R-:W-:Y:S11]  /*2890*/  BRA.U UP1, `(.L_x_42) ;  /* 0xfffffff101287547 */ /* 0x000ff6000b83ffff */
[----:B------:R-:W-:Y:S01]  /*28a0*/  UIADD3 UR8, UPT, UPT, UR6, 0x20, URZ ;  /* 0x0000002006087890 */ /* 0x000fe2000fffe0ff */
[----:B------:R-:W-:-:S03]  /*28b0*/  SHF.L.U32 R3, R12, 0x1f, RZ ;  /* 0x0000001f0c037819 */ /* 0x000fc600000006ff */
[----:B------:R-:W-:-:S09]  /*28c0*/  ULEA UR4, UR7, UR8, 0x3 ;  /* 0x0000000807047291 */ /* 0x000fd2000f8e18ff */
[----:B------:R-:W2:Y:S02]  /*28d0*/  SYNCS.PHASECHK.TRANS64.TRYWAIT P0, [UR4], R3 ;  /* 0x00000003ff0075a7 */ /* 0x000ea40008001104 */
[----:B--2---:R-:W-:Y:S05]  /*28e0*/  @!P0 BRA `(.L_x_43) ;  /* 0x0000005400b48947 */ /* 0x004fea0003800000 */
.L_x_128:
[----:B------:R-:W-:-:S04]  /*28f0*/  UIADD3 UR4, UPT, UPT, UR7, 0x1, URZ ;  /* 0x0000000107047890 */ /* 0x000fc8000fffe0ff */
[----:B------:R-:W-:-:S04]  /*2900*/  UISETP.NE.AND UP0, UPT, UR4, 0x4, UPT ;  /* 0x000000040400788c */ /* 0x000fc8000bf05270 */
[----:B------:R-:W-:Y:S02]  /*2910*/  USEL UR6, URZ, 0x1, UP0 ;  /* 0x00000001ff067887 */ /* 0x000fe40008000000 */
[----:B------:R-:W-:-:S04]  /*2920*/  USEL UR4, UR4, URZ, UP0 ;  /* 0x000000ff04047287 */ /* 0x000fc80008000000 */
[----:B------:R-:W-:Y:S01]  /*2930*/  ULEA UR5, UR4, UR8, 0x3 ;  /* 0x0000000804057291 */ /* 0x000fe2000f8e18ff */
[----:B------:R-:W-:-:S04]  /*2940*/  LOP3.LUT R2, R12, UR6, RZ, 0x3c, !PT ;  /* 0x000000060c027c12 */ /* 0x000fc8000f8e3cff */
[----:B-1----:R-:W-:-:S04]  /*2950*/  SHF.L.U32 R3, R2, 0x1f, RZ ;  /* 0x0000001f02037819 */ /* 0x002fc800000006ff */
[----:B------:R-:W1:Y:S02]  /*2960*/  SYNCS.PHASECHK.TRANS64.TRYWAIT P0, [UR5], R3 ;  /* 0x00000003ff0075a7 */ /* 0x000e640008001105 */
[----:B-1----:R-:W-:Y:S05]  /*2970*/  @!P0 BRA `(.L_x_44) ;  /* 0x0000005400a88947 */ /* 0x002fea0003800000 */
.L_x_130:
        /* <DEDUP_REMOVED lines=9> */
.L_x_132:
[----:B------:R-:W-:-:S04]  /*2a10*/  UIADD3 UR4, UPT, UPT, UR4, 0x1, URZ ;  /* 0x0000000104047890 */ /* 0x000fc8000fffe0ff */
[----:B------:R-:W-:-:S04]  /*2a20*/  UISETP.NE.AND UP0, UPT, UR4, 0x4, UPT ;  /* 0x000000040400788c */ /* 0x000fc8000bf05270 */
[----:B------:R-:W-:Y:S02]  /*2a30*/  USEL UR5, URZ, 0x1, UP0 ;  /* 0x00000001ff057887 */ /* 0x000fe40008000000 */
[----:B------:R-:W-:-:S04]  /*2a40*/  USEL UR4, UR4, URZ, UP0 ;  /* 0x000000ff04047287 */ /* 0x000fc80008000000 */
[----:B------:R-:W-:Y:S01]  /*2a50*/  ULEA UR4, UR4, UR8, 0x3 ;  /* 0x0000000804047291 */ /* 0x000fe2000f8e18ff */
[----:B-1----:R-:W-:-:S04]  /*2a60*/  LOP3.LUT R3, R2, UR5, RZ, 0x3c, !PT ;  /* 0x0000000502037c12 */ /* 0x002fc8000f8e3cff */
[----:B------:R-:W-:Y:S01]  /*2a70*/  SHF.L.U32 R3, R3, 0x1f, RZ ;  /* 0x0000001f03037819 */ /* 0x000fe200000006ff */
[----:B------:R-:W-:-:S07]  /*2a80*/  IMAD.U32 R0, RZ, RZ, UR4 ;  /* 0x00000004ff007e24 */ /* 0x000fce000f8e00ff */
.L_x_46:
[----:B-1----:R1:W2:Y:S02]  /*2a90*/  SYNCS.PHASECHK.TRANS64.TRYWAIT P0, [R0+URZ], R3 ;  /* 0x00000003000075a7 */ /* 0x0022a400080011ff */
[----:B--2---:R-:W-:Y:S05]  /*2aa0*/  @!P0 NANOSLEEP.SYNCS 0x989680 ;  /* 0x009896800000895d */ /* 0x004fea0003900000 */
[----:B------:R-:W2:Y:S02]  /*2ab0*/  @!P0 SYNCS.PHASECHK.TRANS64 P0, [R0+URZ], R3 ;  /* 0x00000003000085a7 */ /* 0x000ea400080010ff */
[----:B--2---:R-:W-:Y:S05]  /*2ac0*/  @P0 EXIT ;  /* 0x000000000000094d */ /* 0x004fea0003800000 */
[----:B------:R-:W-:Y:S05]  /*2ad0*/  BRA `(.L_x_46) ;  /* 0xfffffffc00ec7947 */ /* 0x000fea000383ffff */
.L_x_22:
[----:B------:R-:W-:-:S04]  /*2ae0*/  UISETP.NE.AND UP0, UPT, UR46, URZ, UPT ;  /* 0x000000ff2e00728c */ /* 0x000fc8000bf05270 */
[----:B------:R-:W-:-:S09]  /*2af0*/  UISETP.NE.OR UP0, UPT, UR25, 0x1, UP0 ;  /* 0x000000011900788c */ /* 0x000fd20008705670 */
[----:B------:R-:W-:Y:S05]  /*2b00*/  BRA.U UP0, `(.L_x_47) ;  /* 0x0000000500487547 */ /* 0x000fea000b800000 */
[----:B------:R-:W-:Y:S01]  /*2b10*/  ISETP.GE.U32.AND P2, PT, R0, 0x4, PT ;  /* 0x000000040000780c */ /* 0x000fe20003f46070 */
[----:B------:R-:W-:Y:S01]  /*2b20*/  IMAD.MOV.U32 R12, RZ, RZ, 0x1 ;  /* 0x00000001ff0c7424 */ /* 0x000fe200078e00ff */
[----:B------:R-:W-:Y:S02]  /*2b30*/  CS2R R10, SRZ ;  /* 0x00000000000a7805 */ /* 0x000fe4000001ff00 */
[----:B------:R-:W-:Y:S01]  /*2b40*/  CS2R R8, SRZ ;  /* 0x0000000000087805 */ /* 0x000fe2000001ff00 */
[----:B------:R-:W-:Y:S01]  /*2b50*/  UMOV UR6, 0x400 ;  /* 0x0000040000067882 */ /* 0x000fe20000000000 */
[----:B------:R-:W-:Y:S01]  /*2b60*/  UMOV UR5, URZ ;  /* 0x000000ff00057c82 */ /* 0x000fe20008000000 */
[----:B------:R-:W-:-:S12]  /*2b70*/  ULEA UR6, UR46, UR6, 0x18 ;  /* 0x000000062e067291 */ /* 0x000fd8000f8ec0ff */
.L_x_51:
[----:B------:R-:W-:Y:S02]  /*2b80*/  LEA R2, R8, UR6, 0x3 ;  /* 0x0000000608027c11 */ /* 0x000fe4000f8e18ff */
[----:B------:R-:W-:-:S03]  /*2b90*/  SHF.L.U32 R5, R9, 0x1f, RZ ;  /* 0x0000001f09057819 */ /* 0x000fc600000006ff */
[----:B------:R-:W-:Y:S01]  /*2ba0*/  VIADD R4, R2, 0xe0 ;  /* 0x000000e002047836 */ /* 0x000fe20000000000 */
[----:B------:R-:W1:Y:S02]  /*2bb0*/  SYNCS.PHASECHK.TRANS64.TRYWAIT P0, [R2+URZ+0xd0], R5 ;  /* 0x0000d005020075a7 */ /* 0x000e6400080011ff */
[----:B-1----:R-:W-:Y:S05]  /*2bc0*/  @!P0 BRA `(.L_x_48) ;  /* 0x0000005400448947 */ /* 0x002fea0003800000 */
.L_x_133:
[----:B------:R-:W-:Y:S01]  /*2bd0*/  ULEA UR4, UR5, UR6, 0x3 ;  /* 0x0000000605047291 */ /* 0x000fe2000f8e18ff */
[----:B------:R-:W-:Y:S02]  /*2be0*/  PRMT R4, RZ, 0x654, R4 ;  /* 0x00000654ff047816 */ /* 0x000fe40000000004 */
[----:B-1----:R-:W-:Y:S01]  /*2bf0*/  SHF.L.U32 R5, R12, 0x1f, RZ ;  /* 0x0000001f0c057819 */ /* 0x002fe200000006ff */
[----:B------:R-:W-:Y:S01]  /*2c00*/  UIADD3 UR7, UPT, UPT, UR4, 0x70, URZ ;  /* 0x0000007004077890 */ /* 0x000fe2000fffe0ff */
[----:B------:R1:W-:Y:S05]  /*2c10*/  SYNCS.ARRIVE.TRANS64.RED.A1T0 RZ, [R4+URZ], RZ ;  /* 0x000000ff04ff79a7 */ /* 0x0003ea00081004ff */
[----:B------:R-:W-:Y:S01]  /*2c20*/  IMAD.U32 R7, RZ, RZ, UR7 ;  /* 0x00000007ff077e24 */ /* 0x000fe2000f8e00ff */
[----:B------:R-:W2:Y:S04]  /*2c30*/  SYNCS.PHASECHK.TRANS64.TRYWAIT P0, [UR4+0x80], R5 ;  /* 0x00008005ff0075a7 */ /* 0x000ea80008001104 */
[----:B------:R-:W-:Y:S01]  /*2c40*/  PRMT R6, R0, 0x654, R7 ;  /* 0x0000065400067816 */ /* 0x000fe20000000007 */
[----:B-1----:R-:W-:Y:S01]  /*2c50*/  @!P2 IMAD.MOV.U32 R4, RZ, RZ, 0x10 ;  /* 0x00000010ff04a424 */ /* 0x002fe200078e00ff */
[----:B--2---:R-:W-:Y:S06]  /*2c60*/  @!P0 BRA `(.L_x_49) ;  /* 0x0000005400308947 */ /* 0x004fec0003800000 */
.L_x_135:
[----:B------:R-:W-:Y:S01]  /*2c70*/  ULEA UR8, UR5, UR6, 0x4 ;  /* 0x0000000605087291 */ /* 0x000fe2000f8e20ff */
[----:B------:R-:W-:Y:S01]  /*2c80*/  SEL R3, R6, R3, !P2 ;  /* 0x0000000306037207 */ /* 0x000fe20005000000 */
[----:B------:R-:W-:Y:S01]  /*2c90*/  UIADD3 UR9, UPT, UPT, UR4, 0x70, URZ ;  /* 0x0000007004097890 */ /* 0x000fe2000fffe0ff */
[----:B-1----:R-:W-:Y:S01]  /*2ca0*/  LEA R2, R11, UR6, 0x3 ;  /* 0x000000060b027c11 */ /* 0x002fe2000f8e18ff */
[----:B------:R-:W-:Y:S01]  /*2cb0*/  UIADD3 UR8, UPT, UPT, UR8, 0x100, URZ ;  /* 0x0000010008087890 */ /* 0x000fe2000fffe0ff */
[----:B------:R-:W-:Y:S01]  /*2cc0*/  SHF.L.U32 R5, R10, 0x1f, RZ ;  /* 0x0000001f0a057819 */ /* 0x000fe200000006ff */
[----:B------:R1:W-:Y:S01]  /*2cd0*/  @!P2 SYNCS.ARRIVE.TRANS64.RED RZ, [R3+URZ], R4 ;  /* 0x0000000403ffa9a7 */ /* 0x0003e200080004ff */
[----:B------:R-:W-:Y:S01]  /*2ce0*/  UIADD3 UR4, UPT, UPT, UR5, 0x1, URZ ;  /* 0x0000000105047890 */ /* 0x000fe2000fffe0ff */
[----:B------:R-:W-:-:S03]  /*2cf0*/  VIADD R8, R8, 0x1 ;  /* 0x0000000108087836 */ /* 0x000fc60000000000 */
[----:B------:R-:W-:Y:S02]  /*2d00*/  UISETP.NE.AND UP0, UPT, UR4, 0x2, UPT ;  /* 0x000000020400788c */ /* 0x000fe4000bf05270 */
[----:B------:R-:W-:Y:S06]  /*2d10*/  UGETNEXTWORKID.BROADCAST [UR8], [UR9] ;  /* 0x00000000080073ca */ /* 0x000fec0008000100 */
[----:B------:R-:W-:Y:S01]  /*2d20*/  USEL UR7, URZ, 0x1, UP0 ;  /* 0x00000001ff077887 */ /* 0x000fe20008000000 */
[----:B------:R-:W-:Y:S01]  /*2d30*/  ISETP.NE.AND P0, PT, R8, 0x2, PT ;  /* 0x000000020800780c */ /* 0x000fe20003f05270 */
[----:B------:R-:W-:Y:S01]  /*2d40*/  USEL UR5, UR4, URZ, UP0 ;  /* 0x000000ff04057287 */ /* 0x000fe20008000000 */
[----:B------:R-:W2:Y:S03]  /*2d50*/  SYNCS.PHASECHK.TRANS64.TRYWAIT P1, [R2+URZ+0x70], R5 ;  /* 0x00007005020075a7 */ /* 0x000ea600080211ff */
[----:B------:R-:W-:Y:S01]  /*2d60*/  LOP3.LUT R12, R12, UR7, RZ, 0x3c, !PT ;  /* 0x000000070c0c7c12 */ /* 0x000fe2000f8e3cff */
[----:B-12---:R-:W-:Y:S07]  /*2d70*/  @!P1 BRA `(.L_x_50) ;  /* 0x0000005400049947 */ /* 0x006fee0003800000 */
.L_x_136:
[C---:B------:R-:W-:Y:S01]  /*2d80*/  LEA R4, R11.reuse, UR6, 0x4 ;  /* 0x000000060b047c11 */ /* 0x040fe2000f8e20ff */
[----:B-1----:R-:W-:Y:S01]  /*2d90*/  VIADD R2, R2, 0x80 ;  /* 0x0000008002027836 */ /* 0x002fe20000000000 */
[----:B------:R-:W-:Y:S01]  /*2da0*/  SEL R8, R8, RZ, P0 ;  /* 0x000000ff08087207 */ /* 0x000fe20000000000 */
[----:B------:R-:W-:-:S03]  /*2db0*/  VIADD R11, R11, 0x1 ;  /* 0x000000010b0b7836 */ /* 0x000fc60000000000 */
[----:B------:R-:W1:Y:S01]  /*2dc0*/  LDS.128 R4, [R4+0x100] ;  /* 0x0001000004047984 */ /* 0x000e620000000c00 */
[----:B------:R-:W-:Y:S02]  /*2dd0*/  PRMT R2, RZ, 0x654, R2 ;  /* 0x00000654ff027816 */ /* 0x000fe40000000002 */
[C---:B------:R-:W-:Y:S01]  /*2de0*/  ISETP.NE.AND P1, PT, R11.reuse, 0x2, PT ;  /* 0x000000020b00780c */ /* 0x040fe20003f25270 */
[----:B------:R-:W-:Y:S01]  /*2df0*/  @!PT LDS RZ, [RZ] ;  /* 0x00000000fffff984 */ /* 0x000fe20000000800 */
[----:B------:R-:W-:Y:S01]  /*2e00*/  @!PT LDS RZ, [RZ] ;  /* 0x00000000fffff984 */ /* 0x000fe20000000800 */
[----:B------:R-:W-:Y:S01]  /*2e10*/  @!PT LDS RZ, [RZ] ;  /* 0x00000000fffff984 */ /* 0x000fe20000000800 */
[----:B------:R-:W-:Y:S01]  /*2e20*/  @!PT LDS RZ, [RZ] ;  /* 0x00000000fffff984 */ /* 0x000fe20000000800 */
[----:B------:R2:W-:Y:S06]  /*2e30*/  MEMBAR.ALL.CTA ;  /* 0x0000000000007992 */ /* 0x0005ec0000008000 */
[----:B--2---:R-:W2:Y:S01]  /*2e40*/  FENCE.VIEW.ASYNC.S ;  /* 0x00000000000073c6 */ /* 0x004ea20000000000 */
[----:B------:R-:W-:Y:S01]  /*2e50*/  SEL R11, R11, RZ, P1 ;  /* 0x000000ff0b0b7207 */ /* 0x000fe20000800000 */
[----:B--2---:R2:W-:Y:S01]  /*2e60*/  SYNCS.ARRIVE.TRANS64.RED.A1T0 RZ, [R2+URZ], RZ ;  /* 0x000000ff02ff79a7 */ /* 0x0045e200081004ff */
[----:B-1----:R-:W-:-:S02]  /*2e70*/  LOP3.LUT P3, RZ, R6, 0x1, RZ, 0xc0, !PT ;  /* 0x0000000106ff7812 */ /* 0x002fc4000786c0ff */
[----:B------:R-:W-:-:S04]  /*2e80*/  SEL R5, RZ, 0x1, P1 ;  /* 0x00000001ff057807 */ /* 0x000fc80000800000 */
[----:B------:R-:W-:Y:S02]  /*2e90*/  LOP3.LUT R10, R10, R5, RZ, 0x3c, !PT ;  /* 0x000000050a0a7212 */ /* 0x000fe400078e3cff */
[----:B--2---:R-:W-:-:S04]  /*2ea0*/  SEL R2, RZ, 0x1, P0 ;  /* 0x00000001ff027807 */ /* 0x004fc80000000000 */
[----:B------:R-:W-:Y:S01]  /*2eb0*/  LOP3.LUT R9, R9, R2, RZ, 0x3c, !PT ;  /* 0x0000000209097212 */ /* 0x000fe200078e3cff */
[----:B------:R-:W-:Y:S06]  /*2ec0*/  @P3 BRA `(.L_x_51) ;  /* 0xfffffffc002c3947 */ /* 0x000fec000383ffff */
[----:B------:R-:W-:Y:S01]  /*2ed0*/  ULEA UR4, UR5, UR6, 0x3 ;  /* 0x0000000605047291 */ /* 0x000fe2000f8e18ff */
[----:B------:R-:W-:-:S08]  /*2ee0*/  SHF.L.U32 R3, R12, 0x1f, RZ ;  /* 0x0000001f0c037819 */ /* 0x000fd000000006ff */
[----:B------:R-:W1:Y:S02]  /*2ef0*/  SYNCS.PHASECHK.TRANS64 P0, [UR4+0x80], R3 ;  /* 0x00008003ff0075a7 */ /* 0x000e640008001004 */
[----:B-1----:R-:W-:Y:S05]  /*2f00*/  @P0 BRA `(.L_x_52) ;  /* 0x0000000000080947 */ /* 0x002fea0003800000 */
[----:B------:R-:W1:Y:S02]  /*2f10*/  SYNCS.PHASECHK.TRANS64.TRYWAIT P0, [UR4+0x80], R3 ;  /* 0x00008003ff0075a7 */ /* 0x000e640008001104 */
[----:B-1----:R-:W-:Y:S05]  /*2f20*/  @!P0 BRA `(.L_x_53) ;  /* 0x0000005000ac8947 */ /* 0x002fea0003800000 */
.L_x_52:
[----:B------:R-:W-:-:S04]  /*2f30*/  UIADD3 UR7, UPT, UPT, UR5, 0x1, URZ ;  /* 0x0000000105077890 */ /* 0x000fc8000fffe0ff */
[----:B------:R-:W-:-:S04]  /*2f40*/  UISETP.NE.AND UP0, UPT, UR7, 0x2, UPT ;  /* 0x000000020700788c */ /* 0x000fc8000bf05270 */
[----:B------:R-:W-:Y:S02]  /*2f50*/  USEL UR8, URZ, 0x1, UP0 ;  /* 0x00000001ff087887 */ /* 0x000fe40008000000 */
[----:B------:R-:W-:-:S04]  /*2f60*/  USEL UR7, UR7, URZ, UP0 ;  /* 0x000000ff07077287 */ /* 0x000fc80008000000 */
[----:B------:R-:W-:Y:S01]  /*2f70*/  ULEA UR7, UR7, UR6, 0x3 ;  /* 0x0000000607077291 */ /* 0x000fe2000f8e18ff */
[----:B-1----:R-:W-:-:S04]  /*2f80*/  LOP3.LUT R3, R12, UR8, RZ, 0x3c, !PT ;  /* 0x000000080c037c12 */ /* 0x002fc8000f8e3cff */
[----:B------:R-:W-:-:S04]  /*2f90*/  SHF.L.U32 R0, R3, 0x1f, RZ ;  /* 0x0000001f03007819 */ /* 0x000fc800000006ff */
[----:B------:R-:W1:Y:S02]  /*2fa0*/  SYNCS.PHASECHK.TRANS64 P0, [UR7+0x80], R0 ;  /* 0x00008000ff0075a7 */ /* 0x000e640008001007 */
[----:B-1----:R-:W-:Y:S05]  /*2fb0*/  @P0 EXIT ;  /* 0x000000000000094d */ /* 0x002fea0003800000 */
[----:B------:R-:W-:Y:S02]  /*2fc0*/  SHF.L.U32 R3, R3, 0x1f, RZ ;  /* 0x0000001f03037819 */ /* 0x000fe400000006ff */
[----:B------:R-:W-:-:S07]  /*2fd0*/  MOV R0, UR7 ;  /* 0x0000000700007c02 */ /* 0x000fce0008000f00 */
.L_x_54:
[----:B-1----:R1:W2:Y:S02]  /*2fe0*/  SYNCS.PHASECHK.TRANS64.TRYWAIT P0, [R0+URZ+0x80], R3 ;  /* 0x00008003000075a7 */ /* 0x0022a400080011ff */
[----:B--2---:R-:W-:Y:S05]  /*2ff0*/  @!P0 NANOSLEEP.SYNCS 0x989680 ;  /* 0x009896800000895d */ /* 0x004fea0003900000 */
[----:B------:R-:W2:Y:S02]  /*3000*/  @!P0 SYNCS.PHASECHK.TRANS64 P0, [R0+URZ+0x80], R3 ;  /* 0x00008003000085a7 */ /* 0x000ea400080010ff */
[----:B--2---:R-:W-:Y:S05]  /*3010*/  @P0 EXIT ;  /* 0x000000000000094d */ /* 0x004fea0003800000 */
[----:B------:R-:W-:Y:S05]  /*3020*/  BRA `(.L_x_54) ;  /* 0xfffffffc00ec7947 */ /* 0x000fea000383ffff */
.L_x_47:
[----:B------:R-:W-:Y:S05]  /*3030*/  BRA.U UP4, `(.L_x_55) ;  /* 0x0000001104a07547 */ /* 0x000fea000b800000 */
[----:B------:R-:W-:Y:S01]  /*3040*/  UMOV UR4, 0x40 ;  /* 0x0000004000047882 */ /* 0x000fe20000000000 */
[----:B------:R-:W-:Y:S01]  /*3050*/  NOP ;  /* 0x0000000000007918 */ /* 0x000fe20000000000 */
[----:B------:R-:W-:Y:S01]  /*3060*/  ULEA UR5, UR46, UR4, 0x18 ;  /* 0x000000042e057291 */ /* 0x000fe2000f8ec0ff */
[----:B------:R-:W-:Y:S02]  /*3070*/  UMOV UR6, 0x400 ;  /* 0x0000040000067882 */ /* 0x000fe40000000000 */
[----:B------:R-:W-:-:S06]  /*3080*/  ULEA UR6, UR46, UR6, 0x18 ;  /* 0x000000062e067291 */ /* 0x000fcc000f8ec0ff */
[----:B------:R-:W1:Y:S02]  /*3090*/  LDS.U8 R0, [UR5+0x1c] ;  /* 0x00001c05ff007984 */ /* 0x000e640008000000 */
[----:B-1----:R-:W-:-:S13]  /*30a0*/  ISETP.NE.AND P0, PT, R0, RZ, PT ;  /* 0x000000ff0000720c */ /* 0x002fda0003f05270 */
[----:B------:R-:W-:Y:S05]  /*30b0*/  @P0 BRA `(.L_x_56) ;  /* 0x0000000400080947 */ /* 0x000fea0003800000 */
[----:B------:R-:W-:Y:S02]  /*30c0*/  UISETP.NE.U32.AND UP1, UPT, UR33, 0x1, UPT ;  /* 0x000000012100788c */ /* 0x000fe4000bf25070 */
[----:B------:R-:W-:-:S07]  /*30d0*/  UIADD3 UR7, UPT, UPT, UR5, 0x8, URZ ;  /* 0x0000000805077890 */ /* 0x000fce000fffe0ff */
[----:B------:R-:W-:Y:S05]  /*30e0*/  BRA.U !UP1, `(.L_x_57) ;  /* 0x00000001099c7547 */ /* 0x000fea000b800000 */
[----:B------:R-:W-:Y:S01]  /*30f0*/  ELECT P0, URZ, PT ;  /* 0x0000000000ff782f */ /* 0x000fe20003800000 */
[----:B------:R-:W-:-:S12]  /*3100*/  BSSY B0, `(.L_x_57) ;  /* 0x0000025000007945 */ /* 0x000fd80003800000 */
[----:B------:R-:W-:Y:S05]  /*3110*/  @!P0 BRA `(.L_x_58) ;  /* 0x00000000008c8947 */ /* 0x000fea0003800000 */
[----:B------:R-:W-:-:S05]  /*3120*/  UMOV UR4, 0x10 ;  /* 0x0000001000047882 */ /* 0x000fca0000000000 */
[----:B------:R-:W-:Y:S04]  /*3130*/  DEPBAR.LE SB1, 0x36 ;  /* 0x00009d800000791a */ /* 0x000fe80000000000 */
[----:B------:R-:W1:Y:S02]  /*3140*/  UTCATOMSWS.2CTA.FIND_AND_SET.ALIGN UP0, UR4, UR4 ;  /* 0x00000004000475e3 */ /* 0x000e640008200800 */
[----:B-1----:R-:W-:Y:S01]  /*3150*/  MOV R11, UR4 ;  /* 0x00000004000b7c02 */ /* 0x002fe20008000f00 */
[----:B------:R-:W-:Y:S06]  /*3160*/  BRA.U UP0, `(.L_x_59) ;  /* 0x0000000100187547 */ /* 0x000fec000b800000 */
.L_x_60:
[----:B------:R-:W-:Y:S05]  /*3170*/  NANOSLEEP 0x64 ;  /* 0x000000640000795d */ /* 0x000fea0003800000 */
[----:B------:R-:W-:-:S05]  /*3180*/  UMOV UR4, 0x10 ;  /* 0x0000001000047882 */ /* 0x000fca0000000000 */
[----:B------:R-:W-:Y:S04]  /*3190*/  DEPBAR.LE SB1, 0x36 ;  /* 0x00009d800000791a */ /* 0x000fe80000000000 */
[----:B------:R-:W1:Y:S02]  /*31a0*/  UTCATOMSWS.2CTA.FIND_AND_SET.ALIGN UP0, UR4, UR4 ;  /* 0x00000004000475e3 */ /* 0x000e640008200800 */
[----:B-1----:R-:W-:Y:S01]  /*31b0*/  MOV R11, UR4 ;  /* 0x00000004000b7c02 */ /* 0x002fe20008000f00 */
[----:B------:R-:W-:Y:S05]  /*31c0*/  BRA.U !UP0, `(.L_x_60) ;  /* 0xfffffffd08e87547 */ /* 0x000fea000b83ffff */
.L_x_59:
[----:B------:R-:W1:Y:S01]  /*31d0*/  LDS R7, [UR5+0x10] ;  /* 0x00001005ff077984 */ /* 0x000e620008000800 */
[----:B------:R-:W-:Y:S01]  /*31e0*/  IMAD.U32 R5, RZ, RZ, UR6 ;  /* 0x00000006ff057e24 */ /* 0x000fe2000f8e00ff */
[----:B------:R-:W-:-:S03]  /*31f0*/  MOV R4, UR34 ;  /* 0x0000002200047c02 */ /* 0x000fc60008000f00 */
[----:B------:R-:W-:Y:S01]  /*3200*/  VIADD R5, R5, 0x120 ;  /* 0x0000012005057836 */ /* 0x000fe20000000000 */
[----:B-1----:R-:W-:-:S04]  /*3210*/  SHF.L.U32 R7, R7, 0x1f, RZ ;  /* 0x0000001f07077819 */ /* 0x002fc800000006ff */
[----:B------:R-:W1:Y:S02]  /*3220*/  SYNCS.PHASECHK.TRANS64.TRYWAIT P0, [UR5+0x8], R7 ;  /* 0x00000807ff0075a7 */ /* 0x000e640008001105 */
[----:B-1----:R-:W-:Y:S05]  /*3230*/  @P0 BRA `(.L_x_61) ;  /* 0x0000000000080947 */ /* 0x002fea0003800000 */
[----:B------:R-:W1:Y:S02]  /*3240*/  SYNCS.PHASECHK.TRANS64.TRYWAIT P0, [UR5+0x8], R7 ;  /* 0x00000807ff0075a7 */ /* 0x000e640008001105 */
[----:B-1----:R-:W-:Y:S05]  /*3250*/  @!P0 BRA `(.L_x_62) ;  /* 0x0000004c00f88947 */ /* 0x002fea0003800000 */
.L_x_61:
[----:B-1----:R-:W-:Y:S01]  /*3260*/  HFMA2 R0, -RZ, RZ, 0, 5.9604644775390625e-08 ;  /* 0x00000001ff007431 */ /* 0x002fe200000001ff */
[----:B------:R-:W-:Y:S01]  /*3270*/  UPRMT UR4, UR34, 0x654, UR7 ;  /* 0x0000065422047896 */ /* 0x000fe20008000007 */
[----:B------:R-:W-:Y:S01]  /*3280*/  IMAD.MOV.U32 R8, RZ, RZ, 0xffff ;  /* 0x0000ffffff087424 */ /* 0x000fe200078e00ff */
[----:B------:R-:W-:Y:S01]  /*3290*/  PRMT R4, R4, 0x654, R5 ;  /* 0x0000065404047816 */ /* 0x000fe20000000005 */
[----:B------:R-:W-:Y:S02]  /*32a0*/  IMAD.MOV.U32 R6, RZ, RZ, 0x4 ;  /* 0x00000004ff067424 */ /* 0x000fe400078e00ff */
[----:B------:R-:W-:Y:S01]  /*32b0*/  IMAD.SHL.U32 R9, R11, 0x20, RZ ;  /* 0x000000200b097824 */ /* 0x000fe200078e00ff */
[----:B------:R-:W-:Y:S02]  /*32c0*/  MOV R5, UR4 ;  /* 0x0000000400057c02 */ /* 0x000fe40008000f00 */
[-C--:B------:R-:W-:Y:S01]  /*32d0*/  SHF.L.U32 R8, R8, R11.reuse, RZ ;  /* 0x0000000b08087219 */ /* 0x080fe200000006ff */
[----:B------:R1:W-:Y:S01]  /*32e0*/  SYNCS.ARRIVE.TRANS64.RED RZ, [UR4], R6 ;  /* 0x00000006ffff79a7 */ /* 0x0003e20008000404 */
[----:B------:R-:W-:Y:S01]  /*32f0*/  SHF.L.U32 R7, R0, R11, RZ ;  /* 0x0000000b00077219 */ /* 0x000fe200000006ff */
[----:B------:R1:W-:Y:S04]  /*3300*/  STS [UR6+0x120], R9 ;  /* 0x00012009ff007988 */ /* 0x0003e80008000806 */
[----:B------:R1:W-:Y:S04]  /*3310*/  STAS [R4.64], R11 ;  /* 0x0000000b04007dbd */ /* 0x0003e8000c0008ff */
[----:B------:R1:W-:Y:S04]  /*3320*/  ATOMS.OR RZ, [UR5+0x14], R8 ;  /* 0x00001408ffff798c */ /* 0x0003e8000b000005 */
[----:B------:R1:W-:Y:S04]  /*3330*/  ATOMS.OR RZ, [UR5+0x18], R7 ;  /* 0x00001807ffff798c */ /* 0x0003e8000b000005 */
[----:B------:R1:W-:Y:S02]  /*3340*/  ATOMS.XOR RZ, [UR5+0x10], R0 ;  /* 0x00001000ffff798c */ /* 0x0003e4000b800005 */
.L_x_58:
[----:B------:R-:W-:Y:S05]  /*3350*/  BSYNC B0 ;  /* 0x0000000000007941 */ /* 0x000fea0003800000 */
.L_x_57:
[----:B------:R-:W-:Y:S05]  /*3360*/  BRA.U UP1, `(.L_x_63) ;  /* 0x00000001016c7547 */ /* 0x000fea000b800000 */
[----:B------:R-:W-:-:S03]  /*3370*/  UMOV UR4, 0xffffffff ;  /* 0xffffffff00047882 */ /* 0x000fc60000000000 */
[----:B------:R-:W-:Y:S05]  /*3380*/  BRA.DIV UR4, `(.L_x_64) ;  /* 0x0000004e04c47947 */ /* 0x000fea000b800000 */
[----:B------:R-:W-:-:S13]  /*3390*/  ELECT P6, URZ, PT ;  /* 0x0000000000ff782f */ /* 0x000fda00038c0000 */
.L_x_140:
[----:B------:R-:W-:Y:S05]  /*33a0*/  @!P6 BRA `(.L_x_63) ;  /* 0x00000000005ce947 */ /* 0x000fea0003800000 */
[----:B-1----:R-:W1:Y:S02]  /*33b0*/  LDS R5, [UR5+0x10] ;  /* 0x00001005ff057984 */ /* 0x002e640008000800 */
[----:B-1----:R-:W-:-:S04]  /*33c0*/  SHF.L.U32 R5, R5, 0x1f, RZ ;  /* 0x0000001f05057819 */ /* 0x002fc800000006ff */
[----:B------:R-:W1:Y:S02]  /*33d0*/  SYNCS.PHASECHK.TRANS64.TRYWAIT P0, [UR5+0x8], R5 ;  /* 0x00000805ff0075a7 */ /* 0x000e640008001105 */
[----:B-1----:R-:W-:Y:S05]  /*33e0*/  @P0 BRA `(.L_x_65) ;  /* 0x0000000000080947 */ /* 0x002fea0003800000 */
[----:B------:R-:W1:Y:S02]  /*33f0*/  SYNCS.PHASECHK.TRANS64.TRYWAIT P0, [UR5+0x8], R5 ;  /* 0x00000805ff0075a7 */ /* 0x000e640008001105 */
[----:B-1----:R-:W-:Y:S05]  /*3400*/  @!P0 BRA `(.L_x_66) ;  /* 0x0000004c00c48947 */ /* 0x002fea0003800000 */
.L_x_65:
[----:B------:R-:W2:Y:S01]  /*3410*/  LDS R7, [UR6+0x120] ;  /* 0x00012006ff077984 */ /* 0x000ea20008000800 */
[----:B-1----:R-:W-:Y:S02]  /*3420*/  HFMA2 R0, -RZ, RZ, 0, 5.9604644775390625e-08 ;  /* 0x00000001ff007431 */ /* 0x002fe400000001ff */
[----:B------:R-:W-:Y:S01]  /*3430*/  IMAD.MOV.U32 R4, RZ, RZ, 0xffff ;  /* 0x0000ffffff047424 */ /* 0x000fe200078e00ff */
[----:B------:R-:W-:Y:S01]  /*3440*/  UPRMT UR4, UR34, 0x654, UR7 ;  /* 0x0000065422047896 */ /* 0x000fe20008000007 */
[----:B--2---:R-:W-:-:S03]  /*3450*/  IMAD.SHL.U32 R5, R7, 0x20, RZ ;  /* 0x0000002007057824 */ /* 0x004fc600078e00ff */
[-C--:B------:R-:W-:Y:S02]  /*3460*/  SHF.L.U32 R4, R4, R7.reuse, RZ ;  /* 0x0000000704047219 */ /* 0x080fe400000006ff */
[----:B------:R-:W-:Y:S01]  /*3470*/  SHF.L.U32 R7, R0, R7, RZ ;  /* 0x0000000700077219 */ /* 0x000fe200000006ff */
[----:B------:R2:W-:Y:S04]  /*3480*/  STS [UR6+0x120], R5 ;  /* 0x00012005ff007988 */ /* 0x0005e80008000806 */
[----:B------:R2:W-:Y:S04]  /*3490*/  ATOMS.OR RZ, [UR5+0x14], R4 ;  /* 0x00001404ffff798c */ /* 0x0005e8000b000005 */
[----:B------:R2:W-:Y:S01]  /*34a0*/  ATOMS.OR RZ, [UR5+0x18], R7 ;  /* 0x00001807ffff798c */ /* 0x0005e2000b000005 */
[----:B------:R-:W-:Y:S03]  /*34b0*/  SYNCS.ARRIVE.TRANS64.RED.A1T0 RZ, [UR4], RZ ;  /* 0x000000ffffff79a7 */ /* 0x000fe60008100404 */
[----:B------:R2:W-:Y:S01]  /*34c0*/  ATOMS.XOR RZ, [UR5+0x10], R0 ;  /* 0x00001000ffff798c */ /* 0x0005e2000b800005 */
[----:B------:R-:W-:Y:S05]  /*34d0*/  BRA `(.L_x_63) ;  /* 0x0000000000107947 */ /* 0x000fea0003800000 */
.L_x_56:
[----:B------:R-:W-:Y:S02]  /*34e0*/  MOV R0, 0xffffffff ;  /* 0xffffffff00007802 */ /* 0x000fe40000000f00 */
[----:B------:R-:W-:-:S03]  /*34f0*/  MOV R4, 0x3520 ;  /* 0x0000352000047802 */ /* 0x000fc60000000f00 */
[----:B------:R1:W-:Y:S04]  /*3500*/  STS [UR6+0x120], R0 ;  /* 0x00012000ff007988 */ /* 0x0003e80008000806 */
[----:B-1---5:R-:W-:Y:S05]  /*3510*/  CALL.REL.NOINC `($__internal_1_$__cuda_sm10x_tcgen05_guardrail_trap_phase_invalid_during_alloc) ;  /* 0x00000054000c7944 */ /* 0x022fea0003c00000 */
.L_x_63:
[----:B------:R-:W-:Y:S05]  /*3520*/  WARPSYNC.ALL ;  /* 0x0000000000007948 */ /* 0x000fea0003800000 */
[----:B------:R-:W3:Y:S01]  /*3530*/  S2UR UR4, SR_CgaCtaId ;  /* 0x00000000000479c3 */ /* 0x000ee20000008800 */
[----:B------:R-:W-:Y:S01]  /*3540*/  UMOV UR17, 0x400 ;  /* 0x0000040000117882 */ /* 0x000fe20000000000 */
[----:B------:R-:W-:-:S06]  /*3550*/  NOP ;  /* 0x0000000000007918 */ /* 0x000fcc0000000000 */
[----:B------:R-:W-:Y:S06]  /*3560*/  BAR.ARV 0x6, 0xa0 ;  /* 0x0182800000007b1d */ /* 0x000fec0000002000 */
[----:B------:R-:W4:Y:S01]  /*3570*/  LDCU UR6, c[0x0][0x38c] ;  /* 0x00007180ff0677ac */ /* 0x000f220008000800 */
[----:B------:R-:W-:Y:S01]  /*3580*/  LOP3.LUT R3, R3, 0xffff, RZ, 0xc0, !PT ;  /* 0x0000ffff03037812 */ /* 0x000fe200078ec0ff */
[----:B-1----:R-:W-:Y:S01]  /*3590*/  IMAD.MOV.U32 R9, RZ, RZ, 0x1 ;  /* 0x00000001ff097424 */ /* 0x002fe200078e00ff */
[----:B------:R-:W-:Y:S01]  /*35a0*/  LOP3.LUT R2, R2, 0xffff, RZ, 0xc0, !PT ;  /* 0x0000ffff02027812 */ /* 0x000fe200078ec0ff */
[----:B------:R-:W-:Y:S01]  /*35b0*/  IMAD.MOV.U32 R8, RZ, RZ, RZ ;  /* 0x000000ffff087224 */ /* 0x000fe200078e00ff */
[----:B------:R-:W-:Y:S01]  /*35c0*/  R2UR UR20, R3 ;  /* 0x00000000031472ca */ /* 0x000fe200000e0000 */
[----:B------:R-:W-:Y:S01]  /*35d0*/  UMOV UR24, URZ ;  /* 0x000000ff00187c82 */ /* 0x000fe20008000000 */
[----:B------:R-:W-:-:S02]  /*35e0*/  R2UR UR30, R2 ;  /* 0x00000000021e72ca */ /* 0x000fc400000e0000 */
[----:B------:R-:W-:Y:S01]  /*35f0*/  CS2R R2, SRZ ;  /* 0x0000000000027805 */ /* 0x000fe2000001ff00 */
[----:B------:R-:W-:Y:S01]  /*3600*/  UMOV UR15, URZ ;  /* 0x000000ff000f7c82 */ /* 0x000fe20008000000 */
[----:B---3--:R-:W-:Y:S01]  /*3610*/  ULEA UR17, UR4, UR17, 0x18 ;  /* 0x0000001104117291 */ /* 0x008fe2000f8ec0ff */
[----:B------:R-:W-:Y:S01]  /*3620*/  UMOV UR14, URZ ;  /* 0x000000ff000e7c82 */ /* 0x000fe20008000000 */
[----:B------:R-:W-:Y:S02]  /*3630*/  UISETP.NE.AND UP3, UPT, UR33, URZ, UPT ;  /* 0x000000ff2100728c */ /* 0x000fe4000bf65270 */
[----:B------:R-:W-:Y:S02]  /*3640*/  UIADD3 UR5, UPT, UPT, UR17, 0x4300, URZ ;  /* 0x0000430011057890 */ /* 0x000fe4000fffe0ff */
[----:B------:R-:W-:-:S03]  /*3650*/  UIADD3 UR4, UPT, UPT, UR17, 0x8300, URZ ;  /* 0x0000830011047890 */ /* 0x000fc6000fffe0ff */
[----:B--2---:R-:W1:Y:S01]  /*3660*/  LDS R0, [UR17+0x120] ;  /* 0x00012011ff007984 */ /* 0x004e620008000800 */
[----:B----4-:R-:W-:Y:S02]  /*3670*/  UIADD3 UR6, UPT, UPT, UR6, 0x3f, URZ ;  /* 0x0000003f06067890 */ /* 0x010fe4000fffe0ff */
[----:B------:R-:W-:Y:S02]  /*3680*/  USHF.R.U32.HI UR5, URZ, 0x4, UR5 ;  /* 0x00000004ff057899 */ /* 0x000fe40008011605 */
[----:B------:R-:W-:Y:S02]  /*3690*/  USHF.R.S32.HI UR25, URZ, 0x1f, UR6 ;  /* 0x0000001fff197899 */ /* 0x000fe40008011406 */
[----:B------:R-:W-:Y:S02]  /*36a0*/  USHF.R.U32.HI UR4, URZ, 0x4, UR4 ;  /* 0x00000004ff047899 */ /* 0x000fe40008011604 */
[----:B------:R-:W-:Y:S02]  /*36b0*/  ULEA.HI UR25, UR25, UR6, URZ, 0x6 ;  /* 0x0000000619197291 */ /* 0x000fe4000f8f30ff */
[----:B------:R-:W-:-:S02]  /*36c0*/  ULOP3.LUT UR5, UR5, 0x3fff, URZ, 0xc0, !UPT ;  /* 0x00003fff05057892 */ /* 0x000fc4000f8ec0ff */
[----:B------:R-:W-:Y:S02]  /*36d0*/  USHF.R.S32.HI UR25, URZ, 0x6, UR25 ;  /* 0x00000006ff197899 */ /* 0x000fe40008011419 */
[----:B------:R-:W-:Y:S02]  /*36e0*/  ULOP3.LUT UR22, UR4, 0x3fff, URZ, 0xc0, !UPT ;  /* 0x00003fff04167892 */ /* 0x000fe4000f8ec0ff */
[----:B------:R-:W-:Y:S02]  /*36f0*/  UISETP.LT.AND UP0, UPT, UR25, 0x1, UPT ;  /* 0x000000011900788c */ /* 0x000fe4000bf01270 */
[----:B------:R-:W-:Y:S02]  /*3700*/  ULOP3.LUT UR21, UR5, 0x10000, URZ, 0xfc, !UPT ;  /* 0x0001000005157892 */ /* 0x000fe4000f8efcff */
[----:B------:R-:W-:Y:S02]  /*3710*/  ULOP3.LUT UR22, UR22, 0x10000, URZ, 0xfc, !UPT ;  /* 0x0001000016167892 */ /* 0x000fe4000f8efcff */
[----:B------:R-:W-:Y:S01]  /*3720*/  USEL UR31, UR25, 0x1, !UP0 ;  /* 0x00000001191f7887 */ /* 0x000fe2000c000000 */
[----:B------:R-:W-:Y:S01]  /*3730*/  UMOV UR28, 0x0 ;  /* 0x00000000001c7882 */ /* 0x000fe20000000000 */
[----:B------:R-:W-:Y:S01]  /*3740*/  UMOV UR29, 0x8200010 ;  /* 0x08200010001d7882 */ /* 0x000fe20000000000 */
[----:B------:R-:W-:Y:S01]  /*3750*/  UMOV UR26, 0x0 ;  /* 0x00000000001a7882 */ /* 0x000fe20000000000 */
[----:B------:R-:W-:Y:S01]  /*3760*/  UMOV UR27, 0x8200010 ;  /* 0x08200010001b7882 */ /* 0x000fe20000000000 */
[----:B-1----:R-:W-:-:S15]  /*3770*/  R2UR UR32, R0 ;  /* 0x00000000002072ca */ /* 0x002fde00000e0000 */
.L_x_74:
[C---:B------:R-:W-:Y:S02]  /*3780*/  LEA R0, R8.reuse, UR17, 0x3 ;  /* 0x0000001108007c11 */ /* 0x040fe4000f8e18ff */
[----:B------:R-:W-:Y:S02]  /*3790*/  SHF.L.U32 R5, R3, 0x1f, RZ ;  /* 0x0000001f03057819 */ /* 0x000fe400000006ff */
[----:B------:R-:W-:Y:S02]  /*37a0*/  LEA R4, R8, UR17, 0x4 ;  /* 0x0000001108047c11 */ /* 0x000fe4000f8e20ff */
[----:B------:R-:W1:Y:S02]  /*37b0*/  SYNCS.PHASECHK.TRANS64.TRYWAIT P0, [R0+URZ+0x70], R5 ;  /* 0x00007005000075a7 */ /* 0x000e6400080011ff */
[----:B-1-3--:R-:W-:Y:S05]  /*37c0*/  @!P0 BRA `(.L_x_67) ;  /* 0x0000004800ec8947 */ /* 0x00afea0003800000 */
.L_x_141:
[----:B-1----:R-:W1:Y:S01]  /*37d0*/  LDS.128 R4, [R4+0x100] ;  /* 0x0001000004047984 */ /* 0x002e620000000c00 */
[----:B------:R-:W-:Y:S02]  /*37e0*/  VIADD R0, R0, 0x80 ;  /* 0x0000008000007836 */ /* 0x000fe40000000000 */
[----:B------:R-:W-:Y:S01]  /*37f0*/  VIADD R8, R8, 0x1 ;  /* 0x0000000108087836 */ /* 0x000fe20000000000 */
[----:B------:R-:W-:Y:S01]  /*3800*/  @!PT LDS RZ, [RZ] ;  /* 0x00000000fffff984 */ /* 0x000fe20000000800 */
[----:B------:R-:W-:Y:S01]  /*3810*/  @!PT LDS RZ, [RZ] ;  /* 0x00000000fffff984 */ /* 0x000fe20000000800 */
[----:B------:R-:W-:Y:S01]  /*3820*/  @!PT LDS RZ, [RZ] ;  /* 0x00000000fffff984 */ /* 0x000fe20000000800 */
[----:B------:R-:W-:Y:S01]  /*3830*/  @!PT LDS RZ, [RZ] ;  /* 0x00000000fffff984 */ /* 0x000fe20000000800 */
[----:B------:R2:W-:Y:S06]  /*3840*/  MEMBAR.ALL.CTA ;  /* 0x0000000000007992 */ /* 0x0005ec0000008000 */
[----:B--2---:R-:W2:Y:S01]  /*3850*/  FENCE.VIEW.ASYNC.S ;  /* 0x00000000000073c6 */ /* 0x004ea20000000000 */
[----:B------:R-:W-:-:S04]  /*3860*/  PRMT R0, RZ, 0x654, R0 ;  /* 0x00000654ff007816 */ /* 0x000fc80000000000 */
[----:B--2---:R2:W-:Y:S01]  /*3870*/  SYNCS.ARRIVE.TRANS64.RED.A1T0 RZ, [R0+URZ], RZ ;  /* 0x000000ff00ff79a7 */ /* 0x0045e200081004ff */
[----:B-1----:R-:W-:Y:S01]  /*3880*/  LOP3.LUT P1, RZ, R6, 0x1, RZ, 0xc0, !PT ;  /* 0x0000000106ff7812 */ /* 0x002fe2000782c0ff */
[----:B--2---:R-:W-:-:S12]  /*3890*/  BRA.U UP3, `(.L_x_68) ;  /* 0x0000000103e07547 */ /* 0x004fd8000b800000 */
[----:B------:R-:W1:Y:S01]  /*38a0*/  LDCU UR4, c[0x0][0x38c] ;  /* 0x00007180ff0477ac */ /* 0x000e620008000800 */
[----:B------:R-:W-:Y:S02]  /*38b0*/  PLOP3.LUT P2, PT, PT, PT, PT, 0x80, 0x8 ;  /* 0x000000000008781c */ /* 0x000fe40003f4f070 */
[----:B------:R-:W-:Y:S01]  /*38c0*/  SHF.L.U32 R5, R9, 0x1f, RZ ;  /* 0x0000001f09057819 */ /* 0x000fe200000006ff */
[----:B------:R-:W-:Y:S02]  /*38d0*/  ULEA UR23, UR24, UR17, 0x3 ;  /* 0x0000001118177291 */ /* 0x000fe4000f8e18ff */
[----:B------:R-:W-:Y:S02]  /*38e0*/  ULEA UR18, UR24, UR32, 0x6 ;  /* 0x0000002018127291 */ /* 0x000fe4000f8e30ff */
[----:B-1----:R-:W-:-:S06]  /*38f0*/  UISETP.GE.AND UP0, UPT, UR4, 0x1, UPT ;  /* 0x000000010400788c */ /* 0x002fcc000bf06270 */
[----:B------:R-:W-:-:S05]  /*3900*/  PLOP3.LUT P0, PT, PT, PT, UP0, 0x80, 0x8 ;  /* 0x000000000008781c */ /* 0x000fca0003f0f008 */
[----:B------:R-:W-:-:S08]  /*3910*/  @UP0 ULEA UR4, UR15, UR17, 0x3 ;  /* 0x000000110f040291 */ /* 0x000fd0000f8e18ff */
[----:B------:R-:W-:-:S04]  /*3920*/  @P0 SHF.L.U32 R0, R2, 0x1f, RZ ;  /* 0x0000001f02000819 */ /* 0x000fc800000006ff */
[----:B------:R1:W2:Y:S01]  /*3930*/  @P0 SYNCS.PHASECHK.TRANS64.TRYWAIT P2, [UR4], R0 ;  /* 0x00000000ff0005a7 */ /* 0x0002a20008041104 */
[----:B------:R-:W3:Y:S02]  /*3940*/  SYNCS.PHASECHK.TRANS64.TRYWAIT P0, [UR23+0xb0], R5 ;  /* 0x0000b005ff0075a7 */ /* 0x000ee40008001117 */
[----:B-123--:R-:W-:Y:S05]  /*3950*/  @!P0 BRA `(.L_x_69) ;  /* 0x00000048009c8947 */ /* 0x00efea0003800000 */
.L_x_143:
[----:B------:R-:W-:Y:S01]  /*3960*/  UMOV UR19, UR14 ;  /* 0x0000000e00137c82 */ /* 0x000fe20008000000 */
[----:B------:R-:W-:Y:S05]  /*3970*/  BRA.U !UP0, `(.L_x_70) ;  /* 0x0000000108987547 */ /* 0x000fea000b800000 */
[----:B------:R-:W-:Y:S02]  /*3980*/  UIADD3 UR19, UPT, UPT, UR31, UR14, URZ ;  /* 0x0000000e1f137290 */ /* 0x000fe4000fffe0ff */
[----:B------:R-:W-:Y:S01]  /*3990*/  UPLOP3.LUT UP2, UPT, UPT, UPT, UPT, 0x40, 0x4 ;  /* 0x000000000004789c */ /* 0x000fe20003f4e870 */
[----:B------:R-:W-:Y:S01]  /*39a0*/  UMOV UR16, UR25 ;  /* 0x0000001900107c82 */ /* 0x000fe20008000000 */
[----:B------:R-:W-:-:S09]  /*39b0*/  UMOV UR6, UR15 ;  /* 0x0000000f00067c82 */ /* 0x000fd20008000000 */
.L_x_73:
[----:B--2---:R-:W-:Y:S01]  /*39c0*/  ULEA UR5, UR6, UR17, 0x3 ;  /* 0x0000001106057291 */ /* 0x004fe2000f8e18ff */
[----:B---3--:R-:W-:Y:S11]  /*39d0*/  @P2 BRA `(.L_x_71) ;  /* 0x00000000000c2947 */ /* 0x008ff60003800000 */
[----:B-1----:R-:W-:Y:S04]  /*39e0*/  SHF.L.U32 R5, R2, 0x1f, RZ ;  /* 0x0000001f02057819 */ /* 0x002fe800000006ff */
[----:B------:R-:W1:Y:S02]  /*39f0*/  SYNCS.PHASECHK.TRANS64.TRYWAIT P0, [UR5], R5 ;  /* 0x00000005ff0075a7 */ /* 0x000e640008001105 */
[----:B-1----:R-:W-:Y:S05]  /*3a00*/  @!P0 BRA `(.L_x_72) ;  /* 0x0000004800888947 */ /* 0x002fea0003800000 */
.L_x_71:
[----:B------:R-:W-:Y:S01]  /*3a10*/  UISETP.NE.AND UP0, UPT, UR16, 0x1, UPT ;  /* 0x000000011000788c */ /* 0x000fe2000bf05270 */
[----:B------:R-:W-:Y:S01]  /*3a20*/  PLOP3.LUT P2, PT, PT, PT, PT, 0x80, 0x8 ;  /* 0x000000000008781c */ /* 0x000fe20003f4f070 */
[----:B------:R-:W-:Y:S02]  /*3a30*/  UIADD3 UR4, UPT, UPT, UR6, 0x1, URZ ;  /* 0x0000000106047890 */ /* 0x000fe4000fffe0ff */
[----:B------:R-:W-:Y:S02]  /*3a40*/  ULEA UR12, UR6, UR22, 0x8 ;  /* 0x00000016060c7291 */ /* 0x000fe4000f8e40ff */
[----:B------:R-:W-:Y:S01]  /*3a50*/  UISETP.NE.AND UP1, UPT, UR4, 0x4, UPT ;  /* 0x000000040400788c */ /* 0x000fe2000bf25270 */
[----:B------:R-:W-:Y:S01]  /*3a60*/  PLOP3.LUT P0, PT, PT, PT, UP0, 0x80, 0x8 ;  /* 0x000000000008781c */ /* 0x000fe20003f0f008 */
[----:B------:R-:W-:Y:S02]  /*3a70*/  UIADD3 UR10, UPT, UPT, UR12, 0x2, URZ ;  /* 0x000000020c0a7890 */ /* 0x000fe4000fffe0ff */
[----:B------:R-:W-:Y:S02]  /*3a80*/  USEL UR7, URZ, 0x1, UP1 ;  /* 0x00000001ff077887 */ /* 0x000fe40008800000 */
[----:B------:R-:W-:Y:S02]  /*3a90*/  USEL UR15, UR4, URZ, UP1 ;  /* 0x000000ff040f7287 */ /* 0x000fe40008800000 */
[----:B------:R-:W-:Y:S02]  /*3aa0*/  UIADD3 UR14, UPT, UPT, UR14, 0x1, URZ ;  /* 0x000000010e0e7890 */ /* 0x000fe4000fffe0ff */
[----:B------:R-:W-:Y:S01]  /*3ab0*/  @UP0 ULEA UR4, UR15, UR17, 0x3 ;  /* 0x000000110f040291 */ /* 0x000fe2000f8e18ff */
[----:B------:R-:W-:Y:S01]  /*3ac0*/  LOP3.LUT R2, R2, UR7, RZ, 0x3c, !PT ;  /* 0x0000000702027c12 */ /* 0x000fe2000f8e3cff */
[----:B------:R-:W-:Y:S01]  /*3ad0*/  UIADD3 UR7, UPT, UPT, UR5, 0x20, URZ ;  /* 0x0000002005077890 */ /* 0x000fe2000fffe0ff */
[----:B------:R-:W-:Y:S02]  /*3ae0*/  UMOV UR13, 0x80004020 ;  /* 0x80004020000d7882 */ /* 0x000fe40000000000 */
[----:B-1----:R-:W-:Y:S01]  /*3af0*/  @P0 SHF.L.U32 R0, R2, 0x1f, RZ ;  /* 0x0000001f02000819 */ /* 0x002fe200000006ff */
[----:B------:R-:W-:Y:S01]  /*3b00*/  UMOV UR5, 0x80004020 ;  /* 0x8000402000057882 */ /* 0x000fe20000000000 */
[----:B------:R-:W-:Y:S01]  /*3b10*/  UMOV UR11, 0x80004020 ;  /* 0x80004020000b7882 */ /* 0x000fe20000000000 */
[----:B------:R-:W-:Y:S01]  /*3b20*/  UMOV UR9, 0x80004020 ;  /* 0x8000402000097882 */ /* 0x000fe20000000000 */
[----:B------:R2:W3:Y:S01]  /*3b30*/  @P0 SYNCS.PHASECHK.TRANS64.TRYWAIT P2, [UR4], R0 ;  /* 0x00000000ff0005a7 */ /* 0x0004e20008041104 */
[----:B------:R-:W-:Y:S02]  /*3b40*/  ULEA UR4, UR6, UR21, 0x8 ;  /* 0x0000001506047291 */ /* 0x000fe4000f8e40ff */
[----:B------:R-:W-:Y:S02]  /*3b50*/  UISETP.NE.AND UP0, UPT, UR14, UR19, UPT ;  /* 0x000000130e00728c */ /* 0x000fe4000bf05270 */
[----:B------:R-:W-:Y:S02]  /*3b60*/  UIADD3 UR8, UPT, UPT, UR4, 0x2, URZ ;  /* 0x0000000204087890 */ /* 0x000fe4000fffe0ff */
[----:B------:R-:W-:Y:S01]  /*3b70*/  UIADD3 UR16, UPT, UPT, UR16, -0x1, URZ ;  /* 0xffffffff10107890 */ /* 0x000fe2000fffe0ff */
[----:B------:R-:W-:Y:S02]  /*3b80*/  UMOV UR6, UR15 ;  /* 0x0000000f00067c82 */ /* 0x000fe40008000000 */
[----:B------:R2:W-:Y:S01]  /*3b90*/  UTCQMMA.2CTA gdesc[UR4], gdesc[UR12], tmem[UR18], tmem[UR28], idesc[UR29], UP2 ;  /* 0x00ff1c0c040075ea */ /* 0x0005e20009200312 */
[----:B------:R-:W-:Y:S03]  /*3ba0*/  UPLOP3.LUT UP2, UPT, UPT, UPT, UPT, 0x80, 0x8 ;  /* 0x000000000008789c */ /* 0x000fe60003f4f070 */
[----:B------:R2:W-:Y:S01]  /*3bb0*/  UTCQMMA.2CTA gdesc[UR8], gdesc[UR10], tmem[UR18], tmem[UR26], idesc[UR27], UPT ;  /* 0x00ff1a0a080075ea */ /* 0x0005e2000ba00312 */
[----:B------:R2:W-:Y:S01]  /*3bc0*/  UTCBAR.2CTA.MULTICAST [UR7], URZ, UR20 ;  /* 0x000000ff070073e9 */ /* 0x0005e20008200814 */
[----:B------:R-:W-:Y:S06]  /*3bd0*/  BRA.U UP0, `(.L_x_73) ;  /* 0xfffffffd00787547 */ /* 0x000fec000b83ffff */
.L_x_70:
[----:B--2---:R-:W-:Y:S01]  /*3be0*/  UIADD3 UR4, UPT, UPT, UR23, 0x90, URZ ;  /* 0x0000009017047890 */ /* 0x004fe2000fffe0ff */
[----:B------:R-:W-:-:S08]  /*3bf0*/  UMOV UR14, UR19 ;  /* 0x00000013000e7c82 */ /* 0x000fd00008000000 */
[----:B------:R2:W-:Y:S01]  /*3c00*/  UTCBAR.2CTA.MULTICAST [UR4], URZ, UR30 ;  /* 0x000000ff040073e9 */ /* 0x0005e2000820081e */
[----:B------:R-:W-:Y:S02]  /*3c10*/  NOP ;  /* 0x0000000000007918 */ /* 0x000fe40000000000 */
.L_x_68:
[----:B--2---:R-:W-:Y:S01]  /*3c20*/  UIADD3 UR4, UPT, UPT, UR24, 0x1, URZ ;  /* 0x0000000118047890 */ /* 0x004fe2000fffe0ff */
[----:B------:R-:W-:-:S03]  /*3c30*/  ISETP.NE.AND P0, PT, R8, 0x2, PT ;  /* 0x000000020800780c */ /* 0x000fc60003f05270 */
[----:B------:R-:W-:Y:S01]  /*3c40*/  UISETP.NE.AND UP0, UPT, UR4, 0x4, UPT ;  /* 0x000000040400788c */ /* 0x000fe2000bf05270 */
[----:B-1----:R-:W-:Y:S02]  /*3c50*/  SEL R0, RZ, 0x1, P0 ;  /* 0x00000001ff007807 */ /* 0x002fe40000000000 */
[----:B------:R-:W-:Y:S01]  /*3c60*/  SEL R8, R8, RZ, P0 ;  /* 0x000000ff08087207 */ /* 0x000fe20000000000 */
[----:B------:R-:W-:Y:S01]  /*3c70*/  USEL UR5, URZ, 0x1, UP0 ;  /* 0x00000001ff057887 */ /* 0x000fe20008000000 */
[----:B------:R-:W-:Y:S01]  /*3c80*/  LOP3.LUT R3, R3, R0, RZ, 0x3c, !PT ;  /* 0x0000000003037212 */ /* 0x000fe200078e3cff */
[----:B------:R-:W-:-:S04]  /*3c90*/  USEL UR24, UR4, URZ, UP0 ;  /* 0x000000ff04187287 */ /* 0x000fc80008000000 */
[----:B------:R-:W-:Y:S01]  /*3ca0*/  LOP3.LUT R9, R9, UR5, RZ, 0x3c, !PT ;  /* 0x0000000509097c12 */ /* 0x000fe2000f8e3cff */
[----:B------:R-:W-:Y:S07]  /*3cb0*/  @P1 BRA `(.L_x_74) ;  /* 0xfffffff800b01947 */ /* 0x000fee000383ffff */
[----:B------:R-:W1:Y:S01]  /*3cc0*/  S2UR UR8, SR_CgaCtaId ;  /* 0x00000000000879c3 */ /* 0x000e620000008800 */
[----:B------:R-:W-:Y:S01]  /*3cd0*/  ELECT P0, URZ, PT ;  /* 0x0000000000ff782f */ /* 0x000fe20003800000 */
[----:B------:R-:W-:Y:S01]  /*3ce0*/  HFMA2 R0, -RZ, RZ, 0, 5.9604644775390625e-08 ;  /* 0x00000001ff007431 */ /* 0x000fe200000001ff */
[----:B------:R-:W-:-:S05]  /*3cf0*/  UMOV UR4, 0x40 ;  /* 0x0000004000047882 */ /* 0x000fca0000000000 */
[----:B------:R-:W-:Y:S01]  /*3d00*/  UVIRTCOUNT.DEALLOC.SMPOOL 0x80 ;  /* 0x000000800000784c */ /* 0x000fe20000000000 */
[----:B------:R-:W-:Y:S02]  /*3d10*/  UISETP.NE.AND UP1, UPT, UR33, URZ, UPT ;  /* 0x000000ff2100728c */ /* 0x000fe4000bf25270 */
[----:B-1----:R-:W-:-:S09]  /*3d20*/  ULEA UR8, UR8, UR4, 0x18 ;  /* 0x0000000408087291 */ /* 0x002fd2000f8ec0ff */
[----:B------:R1:W-:Y:S01]  /*3d30*/  @P0 STS.U8 [UR8+0x1c], R0 ;  /* 0x00001c00ff000988 */ /* 0x0003e20008000008 */
[----:B------:R-:W-:Y:S05]  /*3d40*/  BRA.U UP1, `(.L_x_75) ;  /* 0x0000000101a07547 */ /* 0x000fea000b800000 */
[----:B------:R-:W-:Y:S01]  /*3d50*/  UIADD3 UR7, UPT, UPT, UR17, 0xb0, URZ ;  /* 0x000000b011077890 */ /* 0x000fe2000fffe0ff */
[----:B------:R-:W-:-:S03]  /*3d60*/  SHF.L.U32 R3, R9, 0x1f, RZ ;  /* 0x0000001f09037819 */ /* 0x000fc600000006ff */
[----:B------:R-:W-:-:S09]  /*3d70*/  ULEA UR4, UR24, UR7, 0x3 ;  /* 0x0000000718047291 */ /* 0x000fd2000f8e18ff */
[----:B------:R-:W2:Y:S02]  /*3d80*/  SYNCS.PHASECHK.TRANS64.TRYWAIT P0, [UR4], R3 ;  /* 0x00000003ff0075a7 */ /* 0x000ea40008001104 */
[----:B--2---:R-:W-:Y:S05]  /*3d90*/  @!P0 BRA `(.L_x_76) ;  /* 0x0000004400bc8947 */ /* 0x004fea0003800000 */
.L_x_146:
        /* <DEDUP_REMOVED lines=9> */
.L_x_148:
        /* <DEDUP_REMOVED lines=9> */
.L_x_150:
[----:B------:R-:W-:-:S04]  /*3ec0*/  UIADD3 UR4, UPT, UPT, UR4, 0x1, URZ ;  /* 0x0000000104047890 */ /* 0x000fc8000fffe0ff */
[----:B------:R-:W-:-:S04]  /*3ed0*/  UISETP.NE.AND UP0, UPT, UR4, 0x4, UPT ;  /* 0x000000040400788c */ /* 0x000fc8000bf05270 */
[----:B------:R-:W-:Y:S02]  /*3ee0*/  USEL UR5, URZ, 0x1, UP0 ;  /* 0x00000001ff057887 */ /* 0x000fe40008000000 */
[----:B------:R-:W-:-:S04]  /*3ef0*/  USEL UR4, UR4, URZ, UP0 ;  /* 0x000000ff04047287 */ /* 0x000fc80008000000 */
[----:B------:R-:W-:Y:S01]  /*3f00*/  ULEA UR4, UR4, UR7, 0x3 ;  /* 0x0000000704047291 */ /* 0x000fe2000f8e18ff */
[----:B-1----:R-:W-:-:S04]  /*3f10*/  LOP3.LUT R3, R2, UR5, RZ, 0x3c, !PT ;  /* 0x0000000502037c12 */ /* 0x002fc8000f8e3cff */
[----:B------:R-:W-:Y:S01]  /*3f20*/  SHF.L.U32 R3, R3, 0x1f, RZ ;  /* 0x0000001f03037819 */ /* 0x000fe200000006ff */
[----:B------:R-:W-:-:S04]  /*3f30*/  IMAD.U32 R0, RZ, RZ, UR4 ;  /* 0x00000004ff007e24 */ /* 0x000fc8000f8e00ff */
[----:B------:R1:W2:Y:S03]  /*3f40*/  SYNCS.PHASECHK.TRANS64.TRYWAIT P0, [R0+URZ], R3 ;  /* 0x00000003000075a7 */ /* 0x0002a600080011ff */
[----:B--2---:R-:W-:Y:S05]  /*3f50*/  @!P0 NANOSLEEP.SYNCS 0x989680 ;  /* 0x009896800000895d */ /* 0x004fea0003900000 */
[----:B------:R-:W2:Y:S02]  /*3f60*/  @!P0 SYNCS.PHASECHK.TRANS64 P0, [R0+URZ], R3 ;  /* 0x00000003000085a7 */ /* 0x000ea400080010ff */
[----:B--2---:R-:W-:Y:S05]  /*3f70*/  @P0 BRA `(.L_x_79) ;  /* 0x0000000000200947 */ /* 0x004fea0003800000 */
.L_x_80:
[----:B--2---:R2:W4:Y:S02]  /*3f80*/  SYNCS.PHASECHK.TRANS64.TRYWAIT P0, [R0+URZ], R3 ;  /* 0x00000003000075a7 */ /* 0x00452400080011ff */
[----:B----4-:R-:W-:Y:S05]  /*3f90*/  @!P0 NANOSLEEP.SYNCS 0x989680 ;  /* 0x009896800000895d */ /* 0x010fea0003900000 */
[----:B------:R-:W4:Y:S02]  /*3fa0*/  @!P0 SYNCS.PHASECHK.TRANS64 P0, [R0+URZ], R3 ;  /* 0x00000003000085a7 */ /* 0x000f2400080010ff */
[----:B----4-:R-:W-:Y:S05]  /*3fb0*/  @!P0 BRA `(.L_x_80) ;  /* 0xfffffffc00f08947 */ /* 0x010fea000383ffff */
[----:B------:R-:W-:Y:S05]  /*3fc0*/  BRA `(.L_x_79) ;  /* 0x00000000000c7947 */ /* 0x000fea0003800000 */
.L_x_75:
[----:B------:R-:W-:-:S04]  /*3fd0*/  UIADD3 UR4, UPT, UPT, UR17, 0xf0, URZ ;  /* 0x000000f011047890 */ /* 0x000fc8000fffe0ff */
[----:B------:R-:W-:-:S09]  /*3fe0*/  UPRMT UR4, UR34, 0x654, UR4 ;  /* 0x0000065422047896 */ /* 0x000fd20008000004 */
[----:B------:R-:W-:Y:S03]  /*3ff0*/  SYNCS.ARRIVE.TRANS64.RED.A1T0 RZ, [UR4], RZ ;  /* 0x000000ffffff79a7 */ /* 0x000fe60008100404 */
.L_x_79:
[----:B-12---:R-:W-:Y:S01]  /*4000*/  SHF.L.U32 R3, RZ, 0x1f, RZ ;  /* 0x0000001fff037819 */ /* 0x006fe200000006ff */
[----:B------:R-:W-:Y:S01]  /*4010*/  UIADD3 UR4, UPT, UPT, UR17, 0xf0, URZ ;  /* 0x000000f011047890 */ /* 0x000fe2000fffe0ff */
[----:B------:R-:W-:Y:S02]  /*4020*/  PLOP3.LUT P0, PT, PT, PT, UP1, 0x80, 0x8 ;  /* 0x000000000008781c */ /* 0x000fe40003f0f018 */
[----:B------:R-:W1:Y:S02]  /*4030*/  SYNCS.PHASECHK.TRANS64.TRYWAIT P1, [UR17+0xf0], R3 ;  /* 0x0000f003ff0075a7 */ /* 0x000e640008021111 */
[----:B-1----:R-:W-:Y:S09]  /*4040*/  @!P1 BRA `(.L_x_81) ;  /* 0x0000004400589947 */ /* 0x002ff20003800000 */
.L_x_152:
[----:B------:R-:W-:Y:S01]  /*4050*/  @!UP1 UPRMT UR4, UR34, 0x654, UR4 ;  /* 0x0000065422049896 */ /* 0x000fe20008000004 */
[----:B------:R-:W-:Y:S01]  /*4060*/  UMOV UR5, 0xffff ;  /* 0x0000ffff00057882 */ /* 0x000fe20000000000 */
[----:B------:R-:W-:-:S07]  /*4070*/  UMOV UR6, 0x1 ;  /* 0x0000000100067882 */ /* 0x000fce0000000000 */
[----:B------:R-:W-:Y:S01]  /*4080*/  @!P0 SYNCS.ARRIVE.TRANS64.RED.A1T0 RZ, [UR4], RZ ;  /* 0x000000ffffff89a7 */ /* 0x000fe20008100404 */
[----:B------:R-:W-:Y:S01]  /*4090*/  NOP ;  /* 0x0000000000007918 */ /* 0x000fe20000000000 */
[----:B-1----:R-:W1:Y:S01]  /*40a0*/  LDS R0, [UR8+0x14] ;  /* 0x00001408ff007984 */ /* 0x002e620008000800 */
[----:B------:R-:W-:-:S04]  /*40b0*/  ULOP3.LUT UR4, UR32, 0xffff, URZ, 0xc0, !UPT ;  /* 0x0000ffff20047892 */ /* 0x000fc8000f8ec0ff */
[----:B------:R-:W-:-:S04]  /*40c0*/  USHF.R.U32.HI UR4, URZ, 0x5, UR4 ;  /* 0x00000005ff047899 */ /* 0x000fc80008011604 */
[----:B------:R-:W-:Y:S02]  /*40d0*/  USHF.L.U32 UR5, UR5, UR4, URZ ;  /* 0x0000000405057299 */ /* 0x000fe400080006ff */
[----:B------:R-:W-:-:S04]  /*40e0*/  USHF.L.U32 UR4, UR6, UR4, URZ ;  /* 0x0000000406047299 */ /* 0x000fc800080006ff */
[----:B-1----:R-:W-:-:S04]  /*40f0*/  LOP3.LUT R0, R0, UR5, RZ, 0xc0, !PT ;  /* 0x0000000500007c12 */ /* 0x002fc8000f8ec0ff */
[----:B------:R-:W-:-:S13]  /*4100*/  ISETP.NE.AND P0, PT, R0, UR5, PT ;  /* 0x0000000500007c0c */ /* 0x000fda000bf05270 */
[----:B------:R-:W-:Y:S05]  /*4110*/  @P0 BRA `(.L_x_82) ;  /* 0x0000000000580947 */ /* 0x000fea0003800000 */
[----:B------:R-:W1:Y:S02]  /*4120*/  LDS R0, [UR8+0x18] ;  /* 0x00001808ff007984 */ /* 0x000e640008000800 */
[----:B-1----:R-:W-:-:S04]  /*4130*/  LOP3.LUT R0, R0, UR4, RZ, 0xc0, !PT ;  /* 0x0000000400007c12 */ /* 0x002fc8000f8ec0ff */
[----:B------:R-:W-:-:S13]  /*4140*/  ISETP.NE.AND P0, PT, R0, UR4, PT ;  /* 0x0000000400007c0c */ /* 0x000fda000bf05270 */
[----:B------:R-:W-:Y:S05]  /*4150*/  @P0 BRA `(.L_x_83) ;  /* 0x00000000003c0947 */ /* 0x000fea0003800000 */
[----:B------:R-:W1:Y:S01]  /*4160*/  S2R R2, SR_LANEID ;  /* 0x0000000000027919 */ /* 0x000e620000000000 */
[----:B------:R-:W-:Y:S01]  /*4170*/  ULOP3.LUT UR5, URZ, UR5, URZ, 0x33, !UPT ;  /* 0x00000005ff057292 */ /* 0x000fe2000f8e33ff */
[----:B------:R-:W-:Y:S01]  /*4180*/  LOP3.LUT R4, RZ, UR4, RZ, 0x33, !PT ;  /* 0x00000004ff047c12 */ /* 0x000fe2000f8e33ff */
[----:B------:R-:W-:Y:S02]  /*4190*/  VOTEU.ANY UR4, UPT, PT ;  /* 0x0000000000047886 */ /* 0x000fe400038e0100 */
[----:B------:R-:W-:Y:S01]  /*41a0*/  UFLO.U32 UR4, UR4 ;  /* 0x00000004000472bd */ /* 0x000fe200080e0000 */
[----:B------:R-:W2:Y:S01]  /*41b0*/  REDUX UR6, R4 ;  /* 0x00000000040673c4 */ /* 0x000ea20000000000 */
[----:B------:R-:W-:-:S06]  /*41c0*/  IMAD.U32 R0, RZ, RZ, UR5 ;  /* 0x00000005ff007e24 */ /* 0x000fcc000f8e00ff */
[----:B------:R4:W-:Y:S01]  /*41d0*/  UTCATOMSWS.AND URZ, UR5 ;  /* 0x0000000500ff79e3 */ /* 0x0009e20008000000 */
[----:B------:R-:W3:Y:S01]  /*41e0*/  REDUX UR7, R0 ;  /* 0x00000000000773c4 */ /* 0x000ee20000000000 */
[----:B-1----:R-:W-:Y:S01]  /*41f0*/  ISETP.EQ.U32.AND P0, PT, R2, UR4, PT ;  /* 0x0000000402007c0c */ /* 0x002fe2000bf02070 */
[----:B--2---:R-:W-:Y:S01]  /*4200*/  IMAD.U32 R2, RZ, RZ, UR6 ;  /* 0x00000006ff027e24 */ /* 0x004fe2000f8e00ff */
[----:B---3--:R-:W-:-:S11]  /*4210*/  MOV R3, UR7 ;  /* 0x0000000700037c02 */ /* 0x008fd60008000f00 */
[----:B------:R4:W-:Y:S04]  /*4220*/  @P0 ATOMS.AND RZ, [UR8+0x14], R3 ;  /* 0x00001403ffff098c */ /* 0x0009e8000a800008 */
[----:B------:R4:W-:Y:S01]  /*4230*/  @P0 ATOMS.AND RZ, [UR8+0x18], R2 ;  /* 0x00001802ffff098c */ /* 0x0009e2000a800008 */
[----:B------:R-:W-:Y:S05]  /*4240*/  BRA `(.L_x_84) ;  /* 0x0000000000147947 */ /* 0x000fea0003800000 */
.L_x_83:
[----:B------:R-:W-:Y:S02]  /*4250*/  MOV R2, 0x4270 ;  /* 0x0000427000027802 */ /* 0x000fe40000000f00 */
[----:B---3-5:R-:W-:Y:S05]  /*4260*/  CALL.REL.NOINC `($__internal_0_$__cuda_sm10x_tcgen05_guardrail_trap_col_being_dealloced_not_returned_by_alloc) ;  /* 0x0000004400ac7944 */ /* 0x028fea0003c00000 */
[----:B------:R-:W-:Y:S05]  /*4270*/  BRA `(.L_x_84) ;  /* 0x0000000000087947 */ /* 0x000fea0003800000 */
.L_x_82:
[----:B------:R-:W-:Y:S02]  /*4280*/  MOV R2, 0x42a0 ;  /* 0x000042a000027802 */ /* 0x000fe40000000f00 */
[----:B---3-5:R-:W-:Y:S05]  /*4290*/  CALL.REL.NOINC `($__internal_2_$__cuda_sm10x_tcgen05_guardrail_trap_unallocated_columns_being_dealloced) ;  /* 0x0000004400b87944 */ /* 0x028fea0003c00000 */
.L_x_84:
[----:B------:R-:W-:Y:S01]  /*42a0*/  NOP ;  /* 0x0000000000007918 */ /* 0x000fe20000000000 */
[----:B----4-:R-:W-:Y:S05]  /*42b0*/  EXIT ;  /* 0x000000000000794d */ /* 0x010fea0003800000 */
.L_x_55:
[----:B------:R-:W-:-:S09]  /*42c0*/  UISETP.NE.OR UP0, UPT, UR25, 0x3, !UP3 ;  /* 0x000000031900788c */ /* 0x000fd2000df05670 */
[----:B------:R-:W-:Y:S05]  /*42d0*/  BRA.U UP0, `(.L_x_85) ;  /* 0x0000000d00b47547 */ /* 0x000fea000b800000 */
[----:B------:R-:W1:Y:S01]  /*42e0*/  LDCU UR31, c[0x0][0x370] ;  /* 0x00006e00ff1f77ac */ /* 0x000e620008000800 */
[----:B------:R-:W2:Y:S01]  /*42f0*/  LDC.64 R16, c[0x0][0x348] ;  /* 0x0000d200ff107b82 */ /* 0x000ea20000000a00 */
[----:B------:R-:W-:Y:S02]  /*4300*/  HFMA2 R13, -RZ, RZ, 0, 0 ;  /* 0x00000000ff0d7431 */ /* 0x000fe400000001ff */
[----:B------:R-:W-:Y:S01]  /*4310*/  IMAD.MOV.U32 R15, RZ, RZ, 0x1 ;  /* 0x00000001ff0f7424 */ /* 0x000fe200078e00ff */
[----:B------:R-:W1:Y:S01]  /*4320*/  LDCU.128 UR32, c[0x0][0xb10] ;  /* 0x00016200ff2077ac */ /* 0x000e620008000c00 */
[----:B------:R-:W-:Y:S01]  /*4330*/  IMAD.MOV.U32 R14, RZ, RZ, RZ ;  /* 0x000000ffff0e7224 */ /* 0x000fe200078e00ff */
[----:B------:R-:W-:Y:S01]  /*4340*/  MOV R7, 0x1000 ;  /* 0x0000100000077802 */ /* 0x000fe20000000f00 */
[----:B------:R-:W3:Y:S01]  /*4350*/  LDCU UR30, c[0x0][0x374] ;  /* 0x00006e80ff1e77ac */ /* 0x000ee20008000800 */
[----:B------:R-:W4:Y:S01]  /*4360*/  LDC.64 R2, c[0x0][0x888] ;  /* 0x00022200ff027b82 */ /* 0x000f220000000a00 */
[----:B------:R-:W3:Y:S01]  /*4370*/  LDCU UR15, c[0x0][0xb0c] ;  /* 0x00016180ff0f77ac */ /* 0x000ee20008000800 */
[----:B------:R-:W2:Y:S06]  /*4380*/  LDCU UR40, c[0x0][0xb20] ;  /* 0x00016400ff2877ac */ /* 0x000eac0008000800 */
[----:B------:R-:W4:Y:S01]  /*4390*/  LDC.64 R4, c[0x0][0x890] ;  /* 0x00022400ff047b82 */ /* 0x000f220000000a00 */
[----:B------:R-:W2:Y:S01]  /*43a0*/  LDCU UR4, c[0x0][0xb30] ;  /* 0x00016600ff0477ac */ /* 0x000ea20008000800 */
[----:B------:R-:W-:Y:S01]  /*43b0*/  UMOV UR21, 0x400 ;  /* 0x0000040000157882 */ /* 0x000fe20000000000 */
[----:B-1----:R-:W-:-:S02]  /*43c0*/  UIMAD.WIDE.U32 UR6, UR31, UR32, URZ ;  /* 0x000000201f0672a5 */ /* 0x002fc4000f8e00ff */
[----:B---3--:R-:W-:Y:S02]  /*43d0*/  UIMAD.WIDE.U32 UR8, UR30, UR35, URZ ;  /* 0x000000231e0872a5 */ /* 0x008fe4000f8e00ff */
[----:B------:R-:W-:Y:S02]  /*43e0*/  ULEA UR21, UR46, UR21, 0x18 ;  /* 0x000000152e157291 */ /* 0x000fe4000f8ec0ff */
[----:B------:R-:W-:Y:S02]  /*43f0*/  UPLOP3.LUT UP3, UPT, UPT, UPT, UPT, 0x40, 0x4 ;  /* 0x000000000004789c */ /* 0x000fe40003f6e870 */
[----:B------:R-:W-:Y:S01]  /*4400*/  UIADD3 UR37, UPT, UPT, UR21, 0x48, URZ ;  /* 0x0000004815257890 */ /* 0x000fe2000fffe0ff */
[----:B------:R-:W-:Y:S01]  /*4410*/  UMOV UR6, UR7 ;  /* 0x0000000700067c82 */ /* 0x000fe20008000000 */
[----:B------:R-:W-:Y:S01]  /*4420*/  UMOV UR38, UR9 ;  /* 0x0000000900267c82 */ /* 0x000fe20008000000 */
[----:B------:R-:W-:Y:S02]  /*4430*/  UISETP.GE.AND UP0, UPT, UR42, 0x1, UPT ;  /* 0x000000012a00788c */ /* 0x000fe4000bf06270 */
[----:B------:R-:W-:Y:S01]  /*4440*/  UISETP.NE.AND UP4, UPT, UR42, 0x1, UPT ;  /* 0x000000012a00788c */ /* 0x000fe2000bf85270 */
[----:B------:R-:W1:Y:S01]  /*4450*/  LDCU.64 UR22, c[0x0][0xb28] ;  /* 0x00016500ff1677ac */ /* 0x000e620008000a00 */
[----:B------:R-:W-:-:S02]  /*4460*/  UISETP.NE.AND UP6, UPT, UR15, 0x1, UPT ;  /* 0x000000010f00788c */ /* 0x000fc4000bfc5270 */
[----:B------:R-:W-:Y:S02]  /*4470*/  UISETP.NE.AND UP5, UPT, UR34, 0x1, UPT ;  /* 0x000000012200788c */ /* 0x000fe4000bfa5270 */
[----:B------:R-:W-:Y:S02]  /*4480*/  UIADD3 UR25, UPT, UPT, UR21, 0x40, URZ ;  /* 0x0000004015197890 */ /* 0x000fe4000fffe0ff */
[----:B------:R-:W-:Y:S02]  /*4490*/  UPRMT UR37, UR46, 0x654, UR37 ;  /* 0x000006542e257896 */ /* 0x000fe40008000025 */
[----:B------:R-:W-:Y:S02]  /*44a0*/  USHF.R.U32.HI UR39, URZ, UR33, UR6 ;  /* 0x00000021ff277299 */ /* 0x000fe40008011606 */
[----:B--2---:R-:W-:Y:S02]  /*44b0*/  USHF.R.U32.HI UR38, URZ, UR40, UR38 ;  /* 0x00000028ff267299 */ /* 0x004fe40008011626 */
[----:B------:R-:W-:-:S11]  /*44c0*/  UISETP.NE.AND UP2, UPT, UR4, 0x1, UPT ;  /* 0x000000010400788c */ /* 0x000fd6000bf45270 */
.L_x_94:
[C---:B------:R-:W-:Y:S02]  /*44d0*/  LEA R12, R14.reuse, UR21, 0x3 ;  /* 0x000000150e0c7c11 */ /* 0x040fe4000f8e18ff */
[----:B------:R-:W-:Y:S02]  /*44e0*/  SHF.L.U32 R9, R13, 0x1f, RZ ;  /* 0x0000001f0d097819 */ /* 0x000fe400000006ff */
[----:B------:R-:W-:Y:S02]  /*44f0*/  LEA R10, R14, UR21, 0x4 ;  /* 0x000000150e0a7c11 */ /* 0x000fe4000f8e20ff */
[----:B------:R-:W2:Y:S02]  /*4500*/  SYNCS.PHASECHK.TRANS64.TRYWAIT P0, [R12+URZ+0x70], R9 ;  /* 0x000070090c0075a7 */ /* 0x000ea400080011ff */
[----:B--23--:R-:W-:Y:S05]  /*4510*/  @!P0 BRA `(.L_x_86) ;  /* 0x00000040003c8947 */ /* 0x00cfea0003800000 */
.L_x_153:
[----:B--2---:R-:W2:Y:S01]  /*4520*/  LDS.128 R8, [R10+0x100] ;  /* 0x000100000a087984 */ /* 0x004ea20000000c00 */
[----:B------:R-:W-:Y:S01]  /*4530*/  UISETP.GE.AND UP0, UPT, UR42, 0x1, UPT ;  /* 0x000000012a00788c */ /* 0x000fe2000bf06270 */
[----:B------:R-:W-:Y:S01]  /*4540*/  @!PT LDS RZ, [RZ] ;  /* 0x00000000fffff984 */ /* 0x000fe20000000800 */
[----:B------:R-:W-:Y:S01]  /*4550*/  @!PT LDS RZ, [RZ] ;  /* 0x00000000fffff984 */ /* 0x000fe20000000800 */
[----:B------:R-:W-:Y:S01]  /*4560*/  @!PT LDS RZ, [RZ] ;  /* 0x00000000fffff984 */ /* 0x000fe20000000800 */
[----:B------:R-:W-:Y:S01]  /*4570*/  @!PT LDS RZ, [RZ] ;  /* 0x00000000fffff984 */ /* 0x000fe20000000800 */
[----:B------:R3:W-:Y:S06]  /*4580*/  MEMBAR.ALL.CTA ;  /* 0x0000000000007992 */ /* 0x0007ec0000008000 */
[----:B---3--:R-:W3:Y:S01]  /*4590*/  FENCE.VIEW.ASYNC.S ;  /* 0x00000000000073c6 */ /* 0x008ee20000000000 */
[----:B--2---:R-:W-:Y:S11]  /*45a0*/  LOP3.LUT P0, RZ, R10, 0x1, RZ, 0xc0, !PT ;  /* 0x000000010aff7812 */ /* 0x004ff6000780c0ff */
[----:B------:R-:W-:Y:S02]  /*45b0*/  @!UPT UIADD3 URZ, UPT, UPT, URZ, URZ, URZ ;  /* 0x000000fffffff290 */ /* 0x000fe4000fffe0ff */
[----:B---3--:R-:W-:Y:S01]  /*45c0*/  VOTEU.ANY UP1, P0 ;  /* 0x0000000000ff7886 */ /* 0x008fe20000020100 */
[----:B------:R-:W-:Y:S11]  /*45d0*/  PLOP3.LUT P0, PT, PT, PT, UP1, 0x80, 0x8 ;  /* 0x000000000008781c */ /* 0x000ff60003f0f018 */
[----:B------:R-:W-:Y:S02]  /*45e0*/  @!UPT UIADD3 URZ, UPT, UPT, URZ, URZ, URZ ;  /* 0x000000fffffff290 */ /* 0x000fe4000fffe0ff */
[----:B------:R-:W-:Y:S02]  /*45f0*/  @P0 SHF.R.U32.HI R0, RZ, 0x10, R9 ;  /* 0x00000010ff000819 */ /* 0x000fe40000011609 */
[----:B------:R-:W-:Y:S02]  /*4600*/  @P0 MOV R6, R8 ;  /* 0x0000000800060202 */ /* 0x000fe40000000f00 */
[----:B------:R-:W-:Y:S01]  /*4610*/  @P0 R2UR UR4, R0 ;  /* 0x00000000000402ca */ /* 0x000fe200000e0000 */
[----:B------:R-:W-:Y:S01]  /*4620*/  VIADD R0, R12, 0x80 ;  /* 0x000000800c007836 */ /* 0x000fe20000000000 */
[----:B------:R-:W-:Y:S02]  /*4630*/  @P0 LOP3.LUT R8, R9, 0xffff, RZ, 0xc0, !PT ;  /* 0x0000ffff09080812 */ /* 0x000fe400078ec0ff */
[----:B------:R-:W-:Y:S02]  /*4640*/  @P0 R2UR UR6, R6 ;  /* 0x00000000060602ca */ /* 0x000fe400000e0000 */
[----:B------:R-:W-:Y:S02]  /*4650*/  PRMT R0, RZ, 0x654, R0 ;  /* 0x00000654ff007816 */ /* 0x000fe40000000000 */
[----:B------:R-:W-:Y:S02]  /*4660*/  @P0 R2UR UR5, R8 ;  /* 0x00000000080502ca */ /* 0x000fe400000e0000 */
[----:B------:R2:W-:Y:S03]  /*4670*/  SYNCS.ARRIVE.TRANS64.RED.A1T0 RZ, [R0+URZ], RZ ;  /* 0x000000ff00ff79a7 */ /* 0x0005e600081004ff */
[----:B------:R-:W-:Y:S04]  /*4680*/  @UP1 UMOV UR29, UR4 ;  /* 0x00000004001d1c82 */ /* 0x000fe80008000000 */
[----:B------:R-:W-:Y:S04]  /*4690*/  @UP1 UMOV UR14, UR6 ;  /* 0x00000006000e1c82 */ /* 0x000fe80008000000 */
[----:B------:R-:W-:Y:S01]  /*46a0*/  @UP1 UMOV UR13, UR5 ;  /* 0x00000005000d1c82 */ /* 0x000fe20008000000 */
[----:B------:R-:W-:Y:S05]  /*46b0*/  BRA.U !UP0, `(.L_x_87) ;  /* 0x0000000108a47547 */ /* 0x000fea000b800000 */
[----:B------:R-:W-:Y:S02]  /*46c0*/  UIMAD.WIDE.U32 UR8, UR13, UR35, URZ ;  /* 0x000000230d0872a5 */ /* 0x000fe4000f8e00ff */
[----:B------:R-:W-:Y:S02]  /*46d0*/  UIMAD.WIDE.U32 UR10, UR14, UR32, URZ ;  /* 0x000000200e0a72a5 */ /* 0x000fe4000f8e00ff */
[----:B------:R-:W-:Y:S02]  /*46e0*/  USEL UR4, UR30, UR38, !UP5 ;  /* 0x000000261e047287 */ /* 0x000fe4000e800000 */
[----:B------:R-:W-:Y:S02]  /*46f0*/  USEL UR7, UR31, UR39, !UP6 ;  /* 0x000000271f077287 */ /* 0x000fe4000f000000 */
[----:B-1----:R-:W-:Y:S02]  /*4700*/  UIMAD.WIDE.U32 UR16, UR4, UR22, URZ ;  /* 0x00000016041072a5 */ /* 0x002fe4000f8e00ff */
[----:B------:R-:W-:Y:S01]  /*4710*/  UIMAD.WIDE.U32 UR18, UR7, UR22, URZ ;  /* 0x00000016071272a5 */ /* 0x000fe2000f8e00ff */
[----:B------:R-:W-:Y:S02]  /*4720*/  UMOV UR5, UR9 ;  /* 0x0000000900057c82 */ /* 0x000fe40008000000 */
[----:B------:R-:W-:Y:S03]  /*4730*/  USHF.R.U32.HI UR6, URZ, UR40, UR5 ;  /* 0x00000028ff067299 */ /* 0x000fe60008011605 */
[----:B------:R-:W-:Y:S01]  /*4740*/  UMOV UR5, UR11 ;  /* 0x0000000b00057c82 */ /* 0x000fe20008000000 */
[----:B------:R-:W-:Y:S02]  /*4750*/  USEL UR6, UR13, UR6, !UP5 ;  /* 0x000000060d067287 */ /* 0x000fe4000e800000 */
[----:B------:R-:W-:Y:S02]  /*4760*/  USHF.R.U32.HI UR8, URZ, UR33, UR5 ;  /* 0x00000021ff087299 */ /* 0x000fe40008011605 */
[----:B------:R-:W-:Y:S01]  /*4770*/  UIMAD.WIDE.U32 UR10, UR6, UR22, URZ ;  /* 0x00000016060a72a5 */ /* 0x000fe2000f8e00ff */
[----:B------:R-:W-:Y:S02]  /*4780*/  UMOV UR5, UR17 ;  /* 0x0000001100057c82 */ /* 0x000fe40008000000 */
[----:B------:R-:W-:Y:S03]  /*4790*/  @UP4 USHF.R.U32.HI UR4, URZ, UR23, UR5 ;  /* 0x00000017ff044299 */ /* 0x000fe60008011605 */
[----:B------:R-:W-:Y:S01]  /*47a0*/  UMOV UR5, UR19 ;  /* 0x0000001300057c82 */ /* 0x000fe20008000000 */
[----:B------:R-:W-:Y:S02]  /*47b0*/  UIMAD UR4, UR42, UR4, URZ ;  /* 0x000000042a0472a4 */ /* 0x000fe4000f8e02ff */
[----:B------:R-:W-:Y:S02]  /*47c0*/  @UP4 USHF.R.U32.HI UR7, URZ, UR23, UR5 ;  /* 0x00000017ff074299 */ /* 0x000fe40008011605 */
[----:B------:R-:W-:Y:S02]  /*47d0*/  USEL UR5, UR14, UR8, !UP6 ;  /* 0x000000080e057287 */ /* 0x000fe4000f000000 */
[----:B------:R-:W-:Y:S02]  /*47e0*/  UIMAD UR8, UR42, UR7, URZ ;  /* 0x000000072a0872a4 */ /* 0x000fe4000f8e02ff */
[----:B------:R-:W-:Y:S03]  /*47f0*/  UISETP.GE.AND UP0, UPT, UR6, UR4, UPT ;  /* 0x000000040600728c */ /* 0x000fe6000bf06270 */
[----:B------:R-:W-:Y:S01]  /*4800*/  UMOV UR4, UR11 ;  /* 0x0000000b00047c82 */ /* 0x000fe20008000000 */
[----:B------:R-:W-:Y:S02]  /*4810*/  UISETP.GE.OR UP0, UPT, UR5, UR8, UP0 ;  /* 0x000000080500728c */ /* 0x000fe40008706670 */
[----:B------:R-:W-:Y:S02]  /*4820*/  USHF.R.U32.HI UR4, URZ, UR23, UR4 ;  /* 0x00000017ff047299 */ /* 0x000fe40008011604 */
[----:B------:R-:W-:Y:S02]  /*4830*/  UIMAD.WIDE.U32 UR8, UR5, UR22, URZ ;  /* 0x00000016050872a5 */ /* 0x000fe4000f8e00ff */
[----:B------:R-:W-:Y:S04]  /*4840*/  USEL UR10, UR6, UR4, !UP4 ;  /* 0x00000004060a7287 */ /* 0x000fe8000e000000 */
[----:B------:R-:W-:Y:S01]  /*4850*/  UIADD3 UR11, UPT, UPT, -UR10, URZ, URZ ;  /* 0x000000ff0a0b7290 */ /* 0x000fe2000fffe1ff */
[----:B------:R-:W-:Y:S02]  /*4860*/  @!UP0 UMOV UR4, UR9 ;  /* 0x0000000900048c82 */ /* 0x000fe40008000000 */
[----:B------:R-:W-:Y:S02]  /*4870*/  @!UP0 USHF.R.U32.HI UR4, URZ, UR23, UR4 ;  /* 0x00000017ff048299 */ /* 0x000fe40008011604 */
[----:B------:R-:W-:Y:S02]  /*4880*/  UIMAD UR8, UR42, UR11, UR6 ;  /* 0x0000000b2a0872a4 */ /* 0x000fe4000f8e0206 */
[----:B------:R-:W-:Y:S04]  /*4890*/  @!UP0 USEL UR4, UR5, UR4, !UP4 ;  /* 0x0000000405048287 */ /* 0x000fe8000e000000 */
[----:B------:R-:W-:Y:S02]  /*48a0*/  @!UP0 UIMAD UR8, UR7, UR8, UR4 ;  /* 0x00000008070882a4 */ /* 0x000fe4000f8e0204 */
[----:B------:R-:W-:Y:S02]  /*48b0*/  @!UP0 UIADD3 UR9, UPT, UPT, UR10, -UR4, URZ ;  /* 0x800000040a098290 */ /* 0x000fe4000fffe0ff */
[----:B------:R-:W-:Y:S02]  /*48c0*/  UIADD3 UR4, UPT, UPT, -UR5, URZ, URZ ;  /* 0x000000ff05047290 */ /* 0x000fe4000fffe1ff */
[----:B------:R-:W-:Y:S02]  /*48d0*/  UIADD3 UR7, UPT, UPT, -UR6, URZ, URZ ;  /* 0x000000ff06077290 */ /* 0x000fe4000fffe1ff */
[----:B------:R-:W-:Y:S02]  /*48e0*/  @!UP0 UIMAD UR6, UR9, UR42, UR5 ;  /* 0x0000002a090682a4 */ /* 0x000fe4000f8e0205 */
[----:B------:R-:W-:Y:S02]  /*48f0*/  UIMAD UR14, UR15, UR4, UR14 ;  /* 0x000000040f0e72a4 */ /* 0x000fe4000f8e020e */
[----:B------:R-:W-:Y:S01]  /*4900*/  UIMAD UR4, UR34, UR7, UR13 ;  /* 0x00000007220472a4 */ /* 0x000fe2000f8e020d */
[----:B------:R-:W-:Y:S02]  /*4910*/  @!UP0 UMOV UR5, UR8 ;  /* 0x0000000800058c82 */ /* 0x000fe40008000000 */
[----:B------:R-:W-:Y:S02]  /*4920*/  UIMAD UR14, UR5, UR15, UR14 ;  /* 0x0000000f050e72a4 */ /* 0x000fe4000f8e020e */
[----:B------:R-:W-:Y:S11]  /*4930*/  UIMAD UR13, UR6, UR34, UR4 ;  /* 0x00000022060d72a4 */ /* 0x000ff6000f8e0204 */
[----:B------:R-:W-:Y:S01]  /*4940*/  @!UPT UIADD3 URZ, UPT, UPT, URZ, URZ, URZ ;  /* 0x000000fffffff290 */ /* 0x000fe2000fffe0ff */
.L_x_87:
[----:B------:R-:W3:Y:S01]  /*4950*/  @!UP2 LDCU.128 UR8, c[0x0][0xb10] ;  /* 0x00016200ff08a7ac */ /* 0x000ee20008000c00 */
[C---:B----4-:R-:W-:Y:S02]  /*4960*/  ISETP.NE.U32.AND P1, PT, R4.reuse, RZ, PT ;  /* 0x000000ff0400720c */ /* 0x050fe40003f25070 */
[----:B------:R-:W-:Y:S02]  /*4970*/  ISETP.NE.U32.AND P0, PT, R4, RZ, PT ;  /* 0x000000ff0400720c */ /* 0x000fe40003f05070 */
[C---:B------:R-:W-:Y:S02]  /*4980*/  ISETP.NE.AND.EX P1, PT, R5.reuse, RZ, PT, P1 ;  /* 0x000000ff0500720c */ /* 0x040fe40003f25310 */
[----:B------:R-:W-:Y:S01]  /*4990*/  ISETP.NE.AND.EX P0, PT, R5, RZ, PT, P0 ;  /* 0x000000ff0500720c */ /* 0x000fe20003f05300 */
[----:B------:R-:W4:Y:S01]  /*49a0*/  @!UP2 LDCU UR5, c[0x0][0xb0c] ;  /* 0x00016180ff05a7ac */ /* 0x000f220008000800 */
[----:B------:R-:W-:Y:S01]  /*49b0*/  SHF.L.U32 R9, R15, 0x1f, RZ ;  /* 0x0000001f0f097819 */ /* 0x000fe200000006ff */
[----:B------:R-:W-:Y:S02]  /*49c0*/  USHF.L.U32 UR26, UR24, 0x7, URZ ;  /* 0x00000007181a7899 */ /* 0x000fe400080006ff */
[----:B------:R-:W-:Y:S02]  /*49d0*/  USHF.L.U32 UR27, UR20, 0x6, URZ ;  /* 0x00000006141b7899 */ /* 0x000fe400080006ff */
[----:B---3--:R-:W-:Y:S07]  /*49e0*/  UIMAD.WIDE.U32 UR6, UR14, UR8, URZ ;  /* 0x000000080e0672a5 */ /* 0x008fee000f8e00ff */
[----:B------:R-:W-:Y:S01]  /*49f0*/  @!UP2 UMOV UR4, UR7 ;  /* 0x000000070004ac82 */ /* 0x000fe20008000000 */
[----:B----4-:R-:W-:Y:S02]  /*4a00*/  @!UP2 UISETP.NE.AND UP0, UPT, UR5, 0x1, UPT ;  /* 0x000000010500a88c */ /* 0x010fe4000bf05270 */
[----:B------:R-:W-:Y:S02]  /*4a10*/  @!UP2 USHF.R.U32.HI UR4, URZ, UR9, UR4 ;  /* 0x00000009ff04a299 */ /* 0x000fe40008011604 */
[----:B------:R-:W-:Y:S02]  /*4a20*/  UIMAD.WIDE.U32 UR6, UR13, UR11, URZ ;  /* 0x0000000b0d0672a5 */ /* 0x000fe4000f8e00ff */
[----:B------:R-:W-:Y:S02]  /*4a30*/  @!UP2 USEL UR8, UR14, UR4, !UP0 ;  /* 0x000000040e08a287 */ /* 0x000fe4000c000000 */
[----:B------:R-:W-:Y:S03]  /*4a40*/  @!UP2 UISETP.NE.AND UP0, UPT, UR10, 0x1, UPT ;  /* 0x000000010a00a88c */ /* 0x000fe6000bf05270 */
[----:B------:R-:W-:Y:S02]  /*4a50*/  @!UP2 UMOV UR6, UR7 ;  /* 0x000000070006ac82 */ /* 0x000fe40008000000 */
[----:B------:R-:W3:Y:S02]  /*4a60*/  @!UP2 LDCU UR4, c[0x0][0xb20] ;  /* 0x00016400ff04a7ac */ /* 0x000ee40008000800 */
[----:B---3--:R-:W-:Y:S04]  /*4a70*/  @!UP2 USHF.R.U32.HI UR6, URZ, UR4, UR6 ;  /* 0x00000004ff06a299 */ /* 0x008fe80008011606 */
[----:B------:R-:W-:Y:S04]  /*4a80*/  @!UP2 USEL UR6, UR13, UR6, !UP0 ;  /* 0x000000060d06a287 */ /* 0x000fe8000c000000 */
[----:B------:R-:W-:Y:S02]  /*4a90*/  @!UP2 UIADD3 UR4, UPT, UPT, -UR8, UR6, URZ ;  /* 0x000000060804a290 */ /* 0x000fe4000fffe1ff */
[----:B------:R-:W-:Y:S02]  /*4aa0*/  @!UP2 UIADD3 UR6, UPT, UPT, UR8, -UR6, URZ ;  /* 0x800000060806a290 */ /* 0x000fe4000fffe0ff */
[----:B------:R-:W-:Y:S02]  /*4ab0*/  @!UP2 UIMAD UR14, UR4, UR5, UR14 ;  /* 0x00000005040ea2a4 */ /* 0x000fe4000f8e020e */
[----:B------:R-:W-:Y:S01]  /*4ac0*/  @!UP2 UIMAD UR13, UR6, UR10, UR13 ;  /* 0x0000000a060da2a4 */ /* 0x000fe2000f8e020d */
[----:B------:R-:W-:Y:S11]  /*4ad0*/  BRA.U UP3, `(.L_x_88) ;  /* 0x0000000103107547 */ /* 0x000ff6000b800000 */
[----:B--2---:R-:W-:Y:S04]  /*4ae0*/  MOV R0, UR41 ;  /* 0x0000002900007c02 */ /* 0x004fe80008000f00 */
[----:B------:R-:W-:Y:S04]  /*4af0*/  SHF.L.U32 R11, R0, 0x1f, RZ ;  /* 0x0000001f000b7819 */ /* 0x000fe800000006ff */
[----:B------:R-:W2:Y:S02]  /*4b00*/  SYNCS.PHASECHK.TRANS64.TRYWAIT P2, [UR21+0x68], R11 ;  /* 0x0000680bff0075a7 */ /* 0x000ea40008041115 */
[----:B--2---:R-:W-:Y:S05]  /*4b10*/  @!P2 BRA `(.L_x_89) ;  /* 0x0000003800d0a947 */ /* 0x004fea0003800000 */
.L_x_88:
[----:B------:R-:W-:Y:S05]  /*4b20*/  @!P1 BRA `(.L_x_90) ;  /* 0x0000000000309947 */ /* 0x000fea0003800000 */
[----:B------:R-:W-:Y:S01]  /*4b30*/  ISETP.NE.U32.AND P1, PT, R2, RZ, PT ;  /* 0x000000ff0200720c */ /* 0x000fe20003f25070 */
[----:B------:R-:W3:Y:S01]  /*4b40*/  LDCU.64 UR4, c[0x0][0x358] ;  /* 0x00006b00ff0477ac */ /* 0x000ee20008000a00 */
[----:B------:R-:W-:Y:S02]  /*4b50*/  IMAD.MOV.U32 R86, RZ, RZ, 0x1 ;  /* 0x00000001ff567424 */ /* 0x000fe400078e00ff */
[----:B------:R-:W-:Y:S11]  /*4b60*/  ISETP.NE.AND.EX P1, PT, R3, RZ, PT, P1 ;  /* 0x000000ff0300720c */ /* 0x000ff60003f25310 */
[----:B------:R-:W-:Y:S02]  /*4b70*/  @!UPT UIADD3 URZ, UPT, UPT, URZ, URZ, URZ ;  /* 0x000000fffffff290 */ /* 0x000fe4000fffe0ff */
[----:B--2---:R-:W2:Y:S01]  /*4b80*/  @P1 LDC.64 R10, c[0x0][0x888] ;  /* 0x00022200ff0a1b82 */ /* 0x004ea20000000a00 */
[----:B------:R-:W-:Y:S04]  /*4b90*/  @P1 IMAD R0, R4, UR36, RZ ;  /* 0x0000002404001c24 */ /* 0x000fe8000f8e02ff */
[----:B--2---:R-:W-:Y:S04]  /*4ba0*/  @P1 IMAD.WIDE R10, R0, 0x4, R10 ;  /* 0x00000004000a1825 */ /* 0x004fe800078e020a */
[----:B------:R-:W-:Y:S01]  /*4bb0*/  HFMA2 R0, -RZ, RZ, 0, 5.9604644775390625e-08 ;  /* 0x00000001ff007431 */ /* 0x000fe200000001ff */
[----:B---3-5:R3:W5:Y:S04]  /*4bc0*/  @P1 LDG.E R41, desc[UR4][R10.64] ;  /* 0x000000040a291981 */ /* 0x028768000c1e1900 */
[----:B------:R-:W-:Y:S01]  /*4bd0*/  @!P1 PRMT R86, R0, 0x7610, R86 ;  /* 0x0000761000569816 */ /* 0x000fe20000000056 */
[----:B---3--:R-:W4:Y:S06]  /*4be0*/  @!P1 LDC R41, c[0x0][0x880] ;  /* 0x00022000ff299b82 */ /* 0x008f2c0000000800 */
.L_x_90:
[----:B----45:R-:W-:Y:S01]  /*4bf0*/  @!P0 FSETP.EQ.AND P1, PT, R41, RZ, PT ;  /* 0x000000ff2900820b */ /* 0x030fe20003f22000 */
[----:B------:R-:W-:Y:S01]  /*4c00*/  @!UPT UIADD3 URZ, UPT, UPT, URZ, URZ, URZ ;  /* 0x000000fffffff290 */ /* 0x000fe2000fffe0ff */
[----:B------:R-:W-:Y:S11]  /*4c10*/  @!P0 BRA `(.L_x_91) ;  /* 0x0000000000188947 */ /* 0x000ff60003800000 */
[----:B------:R-:W-:Y:S02]  /*4c20*/  LOP3.LUT P0, RZ, R86, 0xff, RZ, 0xc0, !PT ;  /* 0x000000ff56ff7812 */ /* 0x000fe4000780c0ff */
[----:B------:R-:W-:Y:S04]  /*4c30*/  ISETP.NE.U32.AND P1, PT, R2, RZ, PT ;  /* 0x000000ff0200720c */ /* 0x000fe80003f25070 */
[----:B------:R-:W-:Y:S04]  /*4c40*/  ISETP.NE.AND.EX P1, PT, R3, RZ, PT, P1 ;  /* 0x000000ff0300720c */ /* 0x000fe80003f25310 */
[----:B------:R-:W-:Y:S03]  /*4c50*/  PLOP3.LUT P1, PT, P1, PT, PT, 0x8, 0x80 ;  /* 0x000000000080781c */ /* 0x000fe60000f2e170 */
[----:B------:R-:W-:Y:S11]  /*4c60*/  @P0 FSETP.EQ.AND P1, PT, R41, RZ, PT ;  /* 0x000000ff2900020b */ /* 0x000ff60003f22000 */
[----:B------:R-:W-:Y:S02]  /*4c70*/  @!UPT UIADD3 URZ, UPT, UPT, URZ, URZ, URZ ;  /* 0x000000fffffff290 */ /* 0x000fe4000fffe0ff */
.L_x_91:
[----:B------:R-:W3:Y:S01]  /*4c80*/  SYNCS.PHASECHK.TRANS64.TRYWAIT P2, [UR21+0x50], R9 ;  /* 0x00005009ff0075a7 */ /* 0x000ee20008041115 */
[----:B------:R-:W-:Y:S04]  /*4c90*/  ELECT P0, URZ, PT ;  /* 0x0000000000ff782f */ /* 0x000fe80003800000 */
[----:B------:R-:W-:Y:S11]  /*4ca0*/  PLOP3.LUT P1, PT, P1, P0, PT, 0xf2, 0x2f ;  /* 0x00000000002f781c */ /* 0x000ff60000f21e72 */
[----:B------:R-:W-:Y:S02]  /*4cb0*/  @!UPT UIADD3 URZ, UPT, UPT, URZ, URZ, URZ ;  /* 0x000000fffffff290 */ /* 0x000fe4000fffe0ff */
[----:B------:R-:W-:Y:S05]  /*4cc0*/  @!P1 IADD3 R8, P0, PT, R16, 0x580, RZ ;  /* 0x0000058010089810 */ /* 0x000fea0007f1e0ff */
[----:B------:R-:W-:Y:S01]  /*4cd0*/  @!P1 IMAD.X R6, RZ, RZ, R17, P0 ;  /* 0x000000ffff069224 */ /* 0x000fe200000e0611 */
[----:B---3--:R-:W-:Y:S07]  /*4ce0*/  @!P2 BRA `(.L_x_92) ;  /* 0x000000380074a947 */ /* 0x008fee0003800000 */
.L_x_156:
[----:B------:R-:W-:Y:S01]  /*4cf0*/  @!P1 R2UR UR5, R8 ;  /* 0x00000000080592ca */ /* 0x000fe200000e0000 */
[----:B------:R-:W-:Y:S01]  /*4d00*/  VOTEU.ALL UP0, P1 ;  /* 0x0000000000ff7886 */ /* 0x000fe20000800000 */
[----:B------:R-:W-:Y:S01]  /*4d10*/  @!P1 R2UR UR4, R6 ;  /* 0x00000000060492ca */ /* 0x000fe200000e0000 */
[----:B------:R-:W-:Y:S01]  /*4d20*/  UMOV UR16, 0x0 ;  /* 0x0000000000107882 */ /* 0x000fe20000000000 */
[----:B------:R-:W-:Y:S01]  /*4d30*/  UMOV UR17, 0x10000000 ;  /* 0x1000000000117882 */ /* 0x000fe20000000000 */
[----:B------:R-:W-:Y:S01]  /*4d40*/  UMOV UR28, UR36 ;  /* 0x00000024001c7c82 */ /* 0x000fe20008000000 */
[----:B------:R-:W-:Y:S01]  /*4d50*/  @!UP0 UIADD3 UR24, UPT, UPT, UR21, 0x200, URZ ;  /* 0x0000020015188890 */ /* 0x000fe2000fffe0ff */
[----:B--2---:R-:W-:Y:S01]  /*4d60*/  @!P1 IMAD.MOV.U32 R0, RZ, RZ, 0x1000 ;  /* 0x00001000ff009424 */ /* 0x004fe200078e00ff */
[----:B------:R-:W-:Y:S01]  /*4d70*/  @!UP0 UIADD3 UR10, UPT, UPT, UR26, 0x40, URZ ;  /* 0x000000401a0a8890 */ /* 0x000fe2000fffe0ff */
[----:B------:R-:W-:Y:S01]  /*4d80*/  VIADD R14, R14, 0x1 ;  /* 0x000000010e0e7836 */ /* 0x000fe20000000000 */
[----:B------:R-:W-:Y:S01]  /*4d90*/  @!UP0 UIADD3 UR8, UPT, UPT, UR21, 0xa00, URZ ;  /* 0x00000a0015088890 */ /* 0x000fe2000fffe0ff */
[----:B------:R-:W-:Y:S02]  /*4da0*/  VOTEU.ALL UP0, P1 ;  /* 0x0000000000ff7886 */ /* 0x000fe40000800000 */
[----:B------:R-:W-:Y:S01]  /*4db0*/  IMAD.U32 R10, RZ, RZ, UR5 ;  /* 0x00000005ff0a7e24 */ /* 0x000fe2000f8e00ff */
[----:B------:R-:W-:Y:S01]  /*4dc0*/  UMOV UR9, UR25 ;  /* 0x0000001900097c82 */ /* 0x000fe20008000000 */
[----:B------:R-:W-:Y:S01]  /*4dd0*/  IMAD.U32 R11, RZ, RZ, UR4 ;  /* 0x00000004ff0b7e24 */ /* 0x000fe2000f8e00ff */
[----:B------:R-:W-:Y:S01]  /*4de0*/  UMOV UR11, UR27 ;  /* 0x0000001b000b7c82 */ /* 0x000fe20008000000 */
[----:B------:R-:W-:Y:S01]  /*4df0*/  UMOV UR12, UR36 ;  /* 0x00000024000c7c82 */ /* 0x000fe20008000000 */
[----:B------:R-:W-:Y:S01]  /*4e00*/  @!P1 R2UR UR4, R10 ;  /* 0x000000000a0492ca */ /* 0x000fe200000e0000 */
[----:B------:R-:W-:Y:S01]  /*4e10*/  UPRMT UR6, UR46, 0x654, UR25 ;  /* 0x000006542e067896 */ /* 0x000fe20008000019 */
[----:B------:R-:W-:Y:S11]  /*4e20*/  @!P1 R2UR UR5, R11 ;  /* 0x000000000b0592ca */ /* 0x000ff600000e0000 */
[----:B------:R-:W-:Y:S02]  /*4e30*/  @!UPT UIADD3 URZ, UPT, UPT, URZ, URZ, URZ ;  /* 0x000000fffffff290 */ /* 0x000fe4000fffe0ff */
[----:B------:R2:W-:Y:S01]  /*4e40*/  @!UP0 UTMALDG.3D [UR24], [UR4], desc[UR16] ;  /* 0x00001018040085b4 */ /* 0x0005e20008011000 */
[----:B------:R-:W-:Y:S05]  /*4e50*/  VOTEU.ALL UP0, P1 ;  /* 0x0000000000ff7886 */ /* 0x000fea0000800000 */
[----:B------:R2:W-:Y:S01]  /*4e60*/  @!UP0 UTMALDG.3D [UR8], [UR4], desc[UR16] ;  /* 0x00001008040085b4 */ /* 0x0005e20008011000 */
[----:B------:R2:W-:Y:S01]  /*4e70*/  @!P1 SYNCS.ARRIVE.TRANS64.RED.A0TR RZ, [UR21+0x40], R0 ;  /* 0x00004000ffff99a7 */ /* 0x0005e20008300415 */
[----:B------:R-:W-:Y:S01]  /*4e80*/  SYNCS.ARRIVE.TRANS64.RED.A1T0 RZ, [UR6], RZ ;  /* 0x000000ffffff79a7 */ /* 0x000fe20008100406 */
[----:B------:R-:W3:Y:S02]  /*4e90*/  SYNCS.PHASECHK.TRANS64.TRYWAIT P0, [UR21+0x58], R9 ;  /* 0x00005809ff0075a7 */ /* 0x000ee40008001115 */
[----:B--23--:R-:W-:Y:S05]  /*4ea0*/  @!P0 BRA `(.L_x_93) ;  /* 0x00000038001c8947 */ /* 0x00cfea0003800000 */
.L_x_158:
[----:B------:R-:W-:Y:S01]  /*4eb0*/  UIADD3 UR24, UPT, UPT, UR13, UR63, URZ ;  /* 0x0000003f0d187290 */ /* 0x000fe2000fffe0ff */
[----:B------:R-:W-:Y:S01]  /*4ec0*/  @!P1 IADD3 R6, P0, PT, R16, 0x580, RZ ;  /* 0x0000058010069810 */ /* 0x000fe20007f1e0ff */
[----:B------:R-:W-:Y:S01]  /*4ed0*/  UPLOP3.LUT UP3, UPT, UPT, UPT, UPT, 0x80, 0x8 ;  /* 0x000000000008789c */ /* 0x000fe20003f6f070 */
[----:B------:R-:W-:Y:S01]  /*4ee0*/  R2UR UR28, R88 ;  /* 0x00000000581c72ca */ /* 0x000fe200000e0000 */
[----:B------:R-:W-:Y:S01]  /*4ef0*/  VOTEU.ALL UP0, P1 ;  /* 0x0000000000ff7886 */ /* 0x000fe20000800000 */
[----:B------:R-:W-:Y:S01]  /*4f00*/  @!P1 R2UR UR5, R6 ;  /* 0x00000000060592ca */ /* 0x000fe200000e0000 */
[----:B--2---:R-:W-:Y:S01]  /*4f10*/  @!P1 IMAD.X R0, RZ, RZ, R17, P0 ;  /* 0x000000ffff009224 */ /* 0x004fe200000e0611 */
[----:B------:R-:W-:Y:S01]  /*4f20*/  UMOV UR6, 0x0 ;  /* 0x0000000000067882 */ /* 0x000fe20000000000 */
[----:B------:R-:W-:Y:S01]  /*4f30*/  UMOV UR7, 0x10000000 ;  /* 0x1000000000077882 */ /* 0x000fe20000000000 */
[----:B------:R-:W-:Y:S01]  /*4f40*/  @!UP0 UIADD3 UR18, UPT, UPT, UR26, 0x20, URZ ;  /* 0x000000201a128890 */ /* 0x000fe2000fffe0ff */
[----:B------:R-:W-:Y:S01]  /*4f50*/  ISETP.NE.AND P0, PT, R14, 0x2, PT ;  /* 0x000000020e00780c */ /* 0x000fe20003f05270 */
[----:B------:R-:W-:Y:S01]  /*4f60*/  @!UP0 UIADD3 UR16, UPT, UPT, UR21, 0x1200, URZ ;  /* 0x0000120015108890 */ /* 0x000fe2000fffe0ff */
[----:B------:R-:W-:Y:S01]  /*4f70*/  @!P1 R2UR UR4, R0 ;  /* 0x00000000000492ca */ /* 0x000fe200000e0000 */
[----:B------:R-:W-:Y:S01]  /*4f80*/  @!UP0 UIADD3 UR17, UPT, UPT, UR21, 0x48, URZ ;  /* 0x0000004815118890 */ /* 0x000fe2000fffe0ff */
[----:B------:R-:W-:Y:S01]  /*4f90*/  SEL R0, RZ, 0x1, P0 ;  /* 0x00000001ff007807 */ /* 0x000fe20000000000 */
[----:B------:R-:W-:Y:S01]  /*4fa0*/  @!UP0 UIADD3 UR10, UPT, UPT, UR26, 0x60, URZ ;  /* 0x000000601a0a8890 */ /* 0x000fe2000fffe0ff */
[----:B------:R-:W-:Y:S01]  /*4fb0*/  LOP3.LUT R15, R15, 0x1, RZ, 0x3c, !PT ;  /* 0x000000010f0f7812 */ /* 0x000fe200078e3cff */
[----:B------:R-:W-:Y:S01]  /*4fc0*/  @!UP0 UIADD3 UR8, UPT, UPT, UR21, 0x1a00, URZ ;  /* 0x00001a0015088890 */ /* 0x000fe2000fffe0ff */
[----:B------:R-:W-:Y:S01]  /*4fd0*/  IMAD.U32 R8, RZ, RZ, UR5 ;  /* 0x00000005ff087e24 */ /* 0x000fe2000f8e00ff */
[----:B------:R-:W-:Y:S01]  /*4fe0*/  VOTEU.ALL UP0, P1 ;  /* 0x0000000000ff7886 */ /* 0x000fe20000800000 */
[----:B------:R-:W-:Y:S01]  /*4ff0*/  UMOV UR19, UR27 ;  /* 0x0000001b00137c82 */ /* 0x000fe20008000000 */
[----:B------:R-:W-:Y:S01]  /*5000*/  UMOV UR20, UR36 ;  /* 0x0000002400147c82 */ /* 0x000fe20008000000 */
[----:B------:R-:W-:Y:S01]  /*5010*/  UMOV UR11, UR27 ;  /* 0x0000001b000b7c82 */ /* 0x000fe20008000000 */
[----:B------:R-:W-:Y:S01]  /*5020*/  UMOV UR12, UR36 ;  /* 0x00000024000c7c82 */ /* 0x000fe20008000000 */
[----:B------:R-:W-:Y:S01]  /*5030*/  UMOV UR9, UR17 ;  /* 0x0000001100097c82 */ /* 0x000fe20008000000 */
[----:B------:R-:W-:Y:S01]  /*5040*/  IMAD.U32 R9, RZ, RZ, UR4 ;  /* 0x00000004ff097e24 */ /* 0x000fe2000f8e00ff */
[----:B------:R-:W-:Y:S01]  /*5050*/  @!P1 R2UR UR4, R8 ;  /* 0x00000000080492ca */ /* 0x000fe200000e0000 */
[----:B------:R-:W-:Y:S01]  /*5060*/  UMOV UR36, UR29 ;  /* 0x0000001d00247c82 */ /* 0x000fe20008000000 */
[----:B------:R-:W-:Y:S02]  /*5070*/  LOP3.LUT R13, R13, R0, RZ, 0x3c, !PT ;  /* 0x000000000d0d7212 */ /* 0x000fe400078e3cff */
[----:B------:R-:W-:Y:S02]  /*5080*/  @!P1 R2UR UR5, R9 ;  /* 0x00000000090592ca */ /* 0x000fe400000e0000 */
[----:B------:R-:W-:Y:S11]  /*5090*/  SEL R14, R14, RZ, P0 ;  /* 0x000000ff0e0e7207 */ /* 0x000ff60000000000 */
[----:B------:R2:W-:Y:S01]  /*50a0*/  @!UP0 UTMALDG.3D [UR16], [UR4], desc[UR6] ;  /* 0x00000610040085b4 */ /* 0x0005e20008011000 */
[----:B------:R-:W-:Y:S05]  /*50b0*/  VOTEU.ALL UP0, P1 ;  /* 0x0000000000ff7886 */ /* 0x000fea0000800000 */
[----:B------:R3:W-:Y:S01]  /*50c0*/  @!UP0 UTMALDG.3D [UR8], [UR4], desc[UR6] ;  /* 0x00000608040085b4 */ /* 0x0007e20008011000 */
[----:B------:R3:W-:Y:S01]  /*50d0*/  @!P1 SYNCS.ARRIVE.TRANS64.RED.A0TR RZ, [UR21+0x48], R7 ;  /* 0x00004807ffff99a7 */ /* 0x0007e20008300415 */
[----:B------:R-:W-:Y:S01]  /*50e0*/  SYNCS.ARRIVE.TRANS64.RED.A1T0 RZ, [UR37], RZ ;  /* 0x000000ffffff79a7 */ /* 0x000fe20008100425 */
[----:B--2---:R-:W-:Y:S01]  /*50f0*/  UIADD3 UR20, UPT, UPT, UR14, UR28, URZ ;  /* 0x0000001c0e147290 */ /* 0x004fe2000fffe0ff */
[----:B------:R-:W-:Y:S11]  /*5100*/  BRA.U UP1, `(.L_x_94) ;  /* 0xfffffff101f07547 */ /* 0x000ff6000b83ffff */
[----:B------:R-:W-:-:S04]  /*5110*/  SHF.L.U32 R3, R15, 0x1f, RZ ;  /* 0x0000001f0f037819 */ /* 0x000fc800000006ff */
[----:B------:R-:W2:Y:S02]  /*5120*/  SYNCS.PHASECHK.TRANS64.TRYWAIT P0, [UR21+0x50], R3 ;  /* 0x00005003ff0075a7 */ /* 0x000ea40008001115 */
[----:B--2---:R-:W-:Y:S05]  /*5130*/  @!P0 BRA `(.L_x_95) ;  /* 0x0000003400908947 */ /* 0x004fea0003800000 */
.L_x_160:
[----:B--2---:R-:W-:-:S07]  /*5140*/  MOV R0, UR21 ;  /* 0x0000001500007c02 */ /* 0x004fce0008000f00 */
.L_x_96:
[----:B--2---:R-:W-:-:S04]  /*5150*/  SHF.L.U32 R3, R15, 0x1f, RZ ;  /* 0x0000001f0f037819 */ /* 0x004fc800000006ff */
[----:B------:R2:W4:Y:S03]  /*5160*/  SYNCS.PHASECHK.TRANS64.TRYWAIT P0, [R0+URZ+0x58], R3 ;  /* 0x00005803000075a7 */ /* 0x00052600080011ff */
[----:B----4-:R-:W-:Y:S05]  /*5170*/  @!P0 NANOSLEEP.SYNCS 0x989680 ;  /* 0x009896800000895d */ /* 0x010fea0003900000 */
[----:B------:R-:W4:Y:S02]  /*5180*/  @!P0 SYNCS.PHASECHK.TRANS64 P0, [R0+URZ+0x58], R3 ;  /* 0x00005803000085a7 */ /* 0x000f2400080010ff */
[----:B-1-34-:R-:W-:Y:S05]  /*5190*/  @P0 EXIT ;  /* 0x000000000000094d */ /* 0x01afea0003800000 */
[----:B------:R-:W-:Y:S05]  /*51a0*/  BRA `(.L_x_96) ;  /* 0xfffffffc00e87947 */ /* 0x000fea000383ffff */
.L_x_85:
[----:B------:R-:W-:-:S06]  /*51b0*/  UISETP.GE.AND UP0, UPT, UR25, 0x4, UPT ;  /* 0x000000041900788c */ /* 0x000fcc000bf06270 */
[----:B------:R-:W-:-:S13]  /*51c0*/  PLOP3.LUT P0, PT, PT, PT, UP0, 0x80, 0x8 ;  /* 0x000000000008781c */ /* 0x000fda0003f0f008 */
[----:B------:R-:W-:Y:S05]  /*51d0*/  @!P0 EXIT ;  /* 0x000000000000894d */ /* 0x000fea0003800000 */
[----:B------:R-:W-:Y:S01]  /*51e0*/  BAR.SYNC.DEFER_BLOCKING 0x6, 0xa0 ;  /* 0x0182800000007b1d */ /* 0x000fe20000010000 */
[----:B------:R-:W-:Y:S01]  /*51f0*/  IMAD.SHL.U32 R4, R87, 0x200000, RZ ;  /* 0x0020000057047824 */ /* 0x000fe200078e00ff */
[----:B------:R-:W-:Y:S01]  /*5200*/  CS2R R94, SRZ ;  /* 0x00000000005e7805 */ /* 0x000fe2000001ff00 */
[C---:B------:R-:W-:Y:S01]  /*5210*/  IMAD.SHL.U32 R85, R97.reuse, 0x20, RZ ;  /* 0x0000002061557824 */ /* 0x040fe200078e00ff */
[----:B------:R-:W-:Y:S01]  /*5220*/  CS2R R92, SRZ ;  /* 0x00000000005c7805 */ /* 0x000fe2000001ff00 */
[C---:B------:R-:W-:Y:S01]  /*5230*/  IMAD.U32 R37, R97.reuse, 0x10000, RZ ;  /* 0x0001000061257824 */ /* 0x040fe200078e00ff */
[----:B------:R-:W-:Y:S02]  /*5240*/  UMOV UR44, 0x400 ;  /* 0x00000400002c7882 */ /* 0x000fe40000000000 */
[----:B------:R-:W1:Y:S01]  /*5250*/  LDC.64 R82, c[0x0][0x8b0] ;  /* 0x00022c00ff527b82 */ /* 0x000e620000000a00 */
[----:B------:R-:W-:Y:S01]  /*5260*/  ULEA UR44, UR46, UR44, 0x18 ;  /* 0x0000002c2e2c7291 */ /* 0x000fe2000f8ec0ff */
[----:B------:R-:W-:Y:S01]  /*5270*/  IMAD.SHL.U32 R5, R97, 0x4, RZ ;  /* 0x0000000461057824 */ /* 0x000fe200078e00ff */
[----:B------:R-:W-:Y:S01]  /*5280*/  LOP3.LUT R4, R4, 0x200000, RZ, 0xc0, !PT ;  /* 0x0020000004047812 */ /* 0x000fe200078ec0ff */
[----:B------:R-:W-:Y:S01]  /*5290*/  IMAD.SHL.U32 R7, R87, 0x400, RZ ;  /* 0x0000040057077824 */ /* 0x000fe200078e00ff */
[C---:B------:R-:W-:Y:S01]  /*52a0*/  LOP3.LUT R6, R85.reuse, 0x80, RZ, 0xc0, !PT ;  /* 0x0000008055067812 */ /* 0x040fe200078ec0ff */
[----:B------:R-:W-:Y:S01]  /*52b0*/  UIADD3 UR4, UPT, UPT, UR44, 0x2200, URZ ;  /* 0x000022002c047890 */ /* 0x000fe2000fffe0ff */
[C---:B------:R-:W-:Y:S01]  /*52c0*/  LOP3.LUT R84, R85.reuse, 0xb60, RZ, 0xc0, !PT ;  /* 0x00000b6055547812 */ /* 0x040fe200078ec0ff */
[----:B------:R-:W2:Y:S01]  /*52d0*/  LDC.64 R80, c[0x0][0x8a8] ;  /* 0x00022a00ff507b82 */ /* 0x000ea20000000a00 */
[----:B------:R-:W-:Y:S01]  /*52e0*/  LOP3.LUT R37, R4, 0x400000, R37, 0xf8, !PT ;  /* 0x0040000004257812 */ /* 0x000fe200078ef825 */
[----:B------:R-:W-:Y:S01]  /*52f0*/  IMAD.MOV.U32 R36, RZ, RZ, RZ ;  /* 0x000000ffff247224 */ /* 0x000fe200078e00ff */
[----:B------:R-:W-:Y:S01]  /*5300*/  LOP3.LUT R5, R6, 0x10, R5, 0xf8, !PT ;  /* 0x0000001006057812 */ /* 0x000fe200078ef805 */
[----:B------:R-:W-:Y:S01]  /*5310*/  IMAD.MOV.U32 R91, RZ, RZ, RZ ;  /* 0x000000ffff5b7224 */ /* 0x000fe200078e00ff */
[----:B------:R-:W-:Y:S01]  /*5320*/  LOP3.LUT R84, R84, 0x400, R7, 0xf8, !PT ;  /* 0x0000040054547812 */ /* 0x000fe200078ef807 */
[----:B------:R-:W-:Y:S01]  /*5330*/  IMAD.U32 R96, RZ, RZ, UR4 ;  /* 0x00000004ff607e24 */ /* 0x000fe2000f8e00ff */
[----:B------:R-:W-:Y:S01]  /*5340*/  LOP3.LUT P0, RZ, R85, 0x80, RZ, 0xc0, !PT ;  /* 0x0000008055ff7812 */ /* 0x000fe2000780c0ff */
[----:B------:R-:W3:Y:S01]  /*5350*/  LDCU UR58, c[0x0][0x370] ;  /* 0x00006e00ff3a77ac */ /* 0x000ee20008000800 */
[----:B------:R-:W4:Y:S01]  /*5360*/  LDS R0, [UR44+0x120] ;  /* 0x0001202cff007984 */ /* 0x000f220008000800 */
[----:B------:R-:W-:-:S02]  /*5370*/  LOP3.LUT R84, R84, R5, RZ, 0xfc, !PT ;  /* 0x0000000554547212 */ /* 0x000fc400078efcff */
[----:B------:R-:W-:Y:S01]  /*5380*/  P2R R4, PR, RZ, 0x1 ;  /* 0x00000001ff047803 */ /* 0x000fe20000000000 */
[----:B------:R-:W1:Y:S01]  /*5390*/  LDCU UR43, c[0x0][0xb0c] ;  /* 0x00016180ff2b77ac */ /* 0x000e620008000800 */
[----:B------:R-:W-:Y:S01]  /*53a0*/  LOP3.LUT R97, R97, 0x60, RZ, 0xc0, !PT ;  /* 0x0000006061617812 */ /* 0x000fe200078ec0ff */
[----:B------:R-:W1:Y:S01]  /*53b0*/  LDCU UR39, c[0x0][0xb30] ;  /* 0x00016600ff2777ac */ /* 0x000e620008000800 */
[----:B------:R-:W1:Y:S01]  /*53c0*/  LDCU.64 UR56, c[0x0][0x888] ;  /* 0x00011100ff3877ac */ /* 0x000e620008000a00 */
[----:B------:R-:W1:Y:S01]  /*53d0*/  LDCU.64 UR40, c[0x0][0xb28] ;  /* 0x00016500ff2877ac */ /* 0x000e620008000a00 */
[----:B------:R-:W1:Y:S01]  /*53e0*/  LDCU.64 UR60, c[0x0][0x890] ;  /* 0x00011200ff3c77ac */ /* 0x000e620008000a00 */
[----:B------:R-:W1:Y:S01]  /*53f0*/  LDCU.128 UR52, c[0x0][0xb10] ;  /* 0x00016200ff3477ac */ /* 0x000e620008000c00 */
[----:B------:R-:W1:Y:S01]  /*5400*/  LDCU UR47, c[0x0][0x374] ;  /* 0x00006e80ff2f77ac */ /* 0x000e620008000800 */
[----:B------:R-:W-:Y:S01]  /*5410*/  UIADD3 UR62, UPT, UPT, UR44, 0x200, URZ ;  /* 0x000002002c3e7890 */ /* 0x000fe2000fffe0ff */
[----:B-1234-:R-:W-:-:S11]  /*5420*/  IMAD.IADD R37, R0, 0x1, R37 ;  /* 0x0000000100257824 */ /* 0x01efd600078e0225 */
.L_x_122:
[C---:B------:R-:W-:Y:S02]  /*5430*/  LEA R3, R91.reuse, UR44, 0x3 ;  /* 0x0000002c5b037c11 */ /* 0x040fe4000f8e18ff */
[----:B------:R-:W-:Y:S02]  /*5440*/  SHF.L.U32 R0, R94, 0x1f, RZ ;  /* 0x0000001f5e007819 */ /* 0x000fe400000006ff */
[----:B------:R-:W-:Y:S02]  /*5450*/  LEA R5, R91, UR44, 0x4 ;  /* 0x0000002c5b057c11 */ /* 0x000fe4000f8e20ff */
[----:B-1----:R-:W1:Y:S02]  /*5460*/  SYNCS.PHASECHK.TRANS64.TRYWAIT P0, [R3+URZ+0x70], R0 ;  /* 0x00007000030075a7 */ /* 0x002e6400080011ff */
[----:B-1----:R-:W-:Y:S05]  /*5470*/  @!P0 BRA `(.L_x_97) ;  /* 0x0000003000d88947 */ /* 0x002fea0003800000 */
.L_x_161:
        /* <DEDUP_REMOVED lines=11> */
[----:B------:R-:W-:Y:S01]  /*5530*/  PLOP3.LUT P0, PT, PT, PT, UP1, 0x80, 0x8 ;  /* 0x000000000008781c */ /* 0x000fe20003f0f018 */
[----:B------:R-:W-:Y:S11]  /*5540*/  UP2UR UR45, UPR, URZ, 0x2 ;  /* 0x00000002ff2d7883 */ /* 0x000ff60008000000 */
[----:B------:R-:W-:Y:S01]  /*5550*/  @!UPT UIADD3 URZ, UPT, UPT, URZ, URZ, URZ ;  /* 0x000000fffffff290 */ /* 0x000fe2000fffe0ff */
[----:B-1----:R-:W-:Y:S02]  /*5560*/  @P0 SHF.R.U32.HI R0, RZ, 0x10, R5 ;  /* 0x00000010ff000819 */ /* 0x002fe40000011605 */
        /* <DEDUP_REMOVED lines=12> */
[----:B------:R-:W2:Y:S01]  /*5630*/  LDCU UR12, c[0x0][0xb20] ;  /* 0x00016400ff0c77ac */ /* 0x000ea20008000800 */
[----:B------:R-:W-:Y:S02]  /*5640*/  UIMAD.WIDE.U32 UR4, UR47, UR55, URZ ;  /* 0x000000372f0472a5 */ /* 0x000fe4000f8e00ff */
[----:B------:R-:W-:Y:S02]  /*5650*/  UIMAD.WIDE.U32 UR6, UR58, UR52, URZ ;  /* 0x000000343a0672a5 */ /* 0x000fe4000f8e00ff */
[----:B------:R-:W-:Y:S02]  /*5660*/  UISETP.NE.AND UP0, UPT, UR54, 0x1, UPT ;  /* 0x000000013600788c */ /* 0x000fe4000bf05270 */
[----:B------:R-:W-:Y:S02]  /*5670*/  UIMAD.WIDE.U32 UR8, UR37, UR55, URZ ;  /* 0x00000037250872a5 */ /* 0x000fe4000f8e00ff */
[----:B------:R-:W-:Y:S02]  /*5680*/  UIMAD.WIDE.U32 UR10, UR38, UR52, URZ ;  /* 0x00000034260a72a5 */ /* 0x000fe4000f8e00ff */
[----:B------:R-:W-:Y:S02]  /*5690*/  UISETP.NE.AND UP1, UPT, UR43, 0x1, UPT ;  /* 0x000000012b00788c */ /* 0x000fe4000bf25270 */
[----:B------:R-:W-:Y:S01]  /*56a0*/  UISETP.NE.AND UP2, UPT, UR42, 0x1, UPT ;  /* 0x000000012a00788c */ /* 0x000fe2000bf45270 */
[----:B------:R-:W-:Y:S02]  /*56b0*/  UMOV UR4, UR5 ;  /* 0x0000000500047c82 */ /* 0x000fe40008000000 */
[----:B--2---:R-:W-:Y:S03]  /*56c0*/  USHF.R.U32.HI UR5, URZ, UR12, UR4 ;  /* 0x0000000cff057299 */ /* 0x004fe60008011604 */
[----:B------:R-:W-:Y:S02]  /*56d0*/  UMOV UR4, UR7 ;  /* 0x0000000700047c82 */ /* 0x000fe40008000000 */
[----:B------:R-:W-:Y:S02]  /*56e0*/  USHF.R.U32.HI UR7, URZ, UR53, UR4 ;  /* 0x00000035ff077299 */ /* 0x000fe40008011604 */
[----:B------:R-:W-:Y:S02]  /*56f0*/  USEL UR4, UR47, UR5, !UP0 ;  /* 0x000000052f047287 */ /* 0x000fe4000c000000 */
[----:B------:R-:W-:Y:S01]  /*5700*/  USEL UR7, UR58, UR7, !UP1 ;  /* 0x000000073a077287 */ /* 0x000fe2000c800000 */
[----:B------:R-:W-:Y:S01]  /*5710*/  UMOV UR5, UR9 ;  /* 0x0000000900057c82 */ /* 0x000fe20008000000 */
[----:B------:R-:W-:Y:S02]  /*5720*/  UIMAD.WIDE.U32 UR8, UR4, UR40, URZ ;  /* 0x00000028040872a5 */ /* 0x000fe4000f8e00ff */
[----:B------:R-:W-:Y:S03]  /*5730*/  USHF.R.U32.HI UR6, URZ, UR12, UR5 ;  /* 0x0000000cff067299 */ /* 0x000fe60008011605 */
[----:B------:R-:W-:Y:S01]  /*5740*/  UMOV UR5, UR11 ;  /* 0x0000000b00057c82 */ /* 0x000fe20008000000 */
[----:B------:R-:W-:Y:S02]  /*5750*/  UIMAD.WIDE.U32 UR10, UR7, UR40, URZ ;  /* 0x00000028070a72a5 */ /* 0x000fe4000f8e00ff */
[----:B------:R-:W-:Y:S02]  /*5760*/  USHF.R.U32.HI UR12, URZ, UR53, UR5 ;  /* 0x00000035ff0c7299 */ /* 0x000fe40008011605 */
[----:B------:R-:W-:Y:S01]  /*5770*/  USEL UR6, UR37, UR6, !UP0 ;  /* 0x0000000625067287 */ /* 0x000fe2000c000000 */
[----:B------:R-:W-:Y:S02]  /*5780*/  UMOV UR5, UR9 ;  /* 0x0000000900057c82 */ /* 0x000fe40008000000 */
[----:B------:R-:W-:Y:S01]  /*5790*/  UMOV UR10, UR11 ;  /* 0x0000000b000a7c82 */ /* 0x000fe20008000000 */
[----:B------:R-:W-:Y:S02]  /*57a0*/  @UP2 USHF.R.U32.HI UR4, URZ, UR41, UR5 ;  /* 0x00000029ff042299 */ /* 0x000fe40008011605 */
[----:B------:R-:W-:Y:S02]  /*57b0*/  @UP2 USHF.R.U32.HI UR7, URZ, UR41, UR10 ;  /* 0x00000029ff072299 */ /* 0x000fe4000801160a */
[----:B------:R-:W-:Y:S02]  /*57c0*/  UIMAD UR4, UR42, UR4, URZ ;  /* 0x000000042a0472a4 */ /* 0x000fe4000f8e02ff */
[----:B------:R-:W-:Y:S02]  /*57d0*/  UIMAD.WIDE.U32 UR10, UR6, UR40, URZ ;  /* 0x00000028060a72a5 */ /* 0x000fe4000f8e00ff */
[----:B------:R-:W-:Y:S02]  /*57e0*/  USEL UR5, UR38, UR12, !UP1 ;  /* 0x0000000c26057287 */ /* 0x000fe4000c800000 */
[----:B------:R-:W-:Y:S02]  /*57f0*/  UIMAD UR8, UR42, UR7, URZ ;  /* 0x000000072a0872a4 */ /* 0x000fe4000f8e02ff */
[----:B------:R-:W-:Y:S03]  /*5800*/  UISETP.GE.AND UP0, UPT, UR6, UR4, UPT ;  /* 0x000000040600728c */ /* 0x000fe6000bf06270 */
[----:B------:R-:W-:Y:S01]  /*5810*/  UMOV UR4, UR11 ;  /* 0x0000000b00047c82 */ /* 0x000fe20008000000 */
[----:B------:R-:W-:Y:S02]  /*5820*/  UISETP.GE.OR UP0, UPT, UR5, UR8, UP0 ;  /* 0x000000080500728c */ /* 0x000fe40008706670 */
[----:B------:R-:W-:Y:S02]  /*5830*/  USHF.R.U32.HI UR4, URZ, UR41, UR4 ;  /* 0x00000029ff047299 */ /* 0x000fe40008011604 */
[----:B------:R-:W-:Y:S02]  /*5840*/  UIMAD.WIDE.U32 UR8, UR5, UR40, URZ ;  /* 0x00000028050872a5 */ /* 0x000fe4000f8e00ff */
[----:B------:R-:W-:Y:S02]  /*5850*/  USEL UR11, UR6, UR4, !UP2 ;  /* 0x00000004060b7287 */ /* 0x000fe4000d000000 */
[----:B------:R-:W-:Y:S02]  /*5860*/  UIADD3 UR8, UPT, UPT, -UR5, URZ, URZ ;  /* 0x000000ff05087290 */ /* 0x000fe4000fffe1ff */
[----:B------:R-:W-:Y:S01]  /*5870*/  UIADD3 UR10, UPT, UPT, -UR11, URZ, URZ ;  /* 0x000000ff0b0a7290 */ /* 0x000fe2000fffe1ff */
[----:B------:R-:W-:Y:S01]  /*5880*/  @!UP0 UMOV UR4, UR9 ;  /* 0x0000000900048c82 */ /* 0x000fe20008000000 */
[----:B------:R-:W-:Y:S02]  /*5890*/  UIADD3 UR9, UPT, UPT, -UR6, URZ, URZ ;  /* 0x000000ff06097290 */ /* 0x000fe4000fffe1ff */
[----:B------:R-:W-:Y:S02]  /*58a0*/  @!UP0 USHF.R.U32.HI UR4, URZ, UR41, UR4 ;  /* 0x00000029ff048299 */ /* 0x000fe40008011604 */
[----:B------:R-:W-:Y:S02]  /*58b0*/  UIMAD UR10, UR42, UR10, UR6 ;  /* 0x0000000a2a0a72a4 */ /* 0x000fe4000f8e0206 */
[----:B------:R-:W-:Y:S04]  /*58c0*/  @!UP0 USEL UR4, UR5, UR4, !UP2 ;  /* 0x0000000405048287 */ /* 0x000fe8000d000000 */
[----:B------:R-:W-:Y:S02]  /*58d0*/  @!UP0 UIMAD UR10, UR7, UR10, UR4 ;  /* 0x0000000a070a82a4 */ /* 0x000fe4000f8e0204 */
[----:B------:R-:W-:Y:S02]  /*58e0*/  @!UP0 UIADD3 UR11, UPT, UPT, UR11, -UR4, URZ ;  /* 0x800000040b0b8290 */ /* 0x000fe4000fffe0ff */
[----:B------:R-:W-:Y:S02]  /*58f0*/  UIMAD UR7, UR43, UR8, UR38 ;  /* 0x000000082b0772a4 */ /* 0x000fe4000f8e0226 */
[----:B------:R-:W-:Y:S02]  /*5900*/  @!UP0 UIMAD UR6, UR11, UR42, UR5 ;  /* 0x0000002a0b0682a4 */ /* 0x000fe4000f8e0205 */
[----:B------:R-:W-:Y:S01]  /*5910*/  UIMAD UR4, UR54, UR9, UR37 ;  /* 0x00000009360472a4 */ /* 0x000fe2000f8e0225 */
[----:B------:R-:W-:Y:S02]  /*5920*/  @!UP0 UMOV UR5, UR10 ;  /* 0x0000000a00058c82 */ /* 0x000fe40008000000 */
[----:B------:R-:W-:Y:S02]  /*5930*/  UIMAD UR38, UR5, UR43, UR7 ;  /* 0x0000002b052672a4 */ /* 0x000fe4000f8e0207 */
[----:B------:R-:W-:Y:S11]  /*5940*/  UIMAD UR37, UR6, UR54, UR4 ;  /* 0x00000036062572a4 */ /* 0x000ff6000f8e0204 */
[----:B------:R-:W-:Y:S01]  /*5950*/  @!UPT UIADD3 URZ, UPT, UPT, URZ, URZ, URZ ;  /* 0x000000fffffff290 */ /* 0x000fe2000fffe0ff */
.L_x_98:
[----:B------:R-:W-:Y:S01]  /*5960*/  UISETP.NE.AND UP0, UPT, UR39, 0x1, UPT ;  /* 0x000000012700788c */ /* 0x000fe2000bf05270 */
[----:B------:R-:W-:Y:S01]  /*5970*/  IADD3 R91, PT, PT, R91, 0x1, RZ ;  /* 0x000000015b5b7810 */ /* 0x000fe20007ffe0ff */
[----:B------:R-:W-:Y:S02]  /*5980*/  USHF.L.U32 UR50, UR20, 0x6, URZ ;  /* 0x0000000614327899 */ /* 0x000fe400080006ff */
[----:B------:R-:W-:Y:S07]  /*5990*/  USHF.L.U32 UR49, UR24, 0x7, URZ ;  /* 0x0000000718317899 */ /* 0x000fee00080006ff */
[----:B------:R-:W2:Y:S01]  /*59a0*/  @!UP0 LDCU.128 UR12, c[0x0][0xb10] ;  /* 0x00016200ff0c87ac */ /* 0x000ea20008000c00 */
[----:B------:R-:W3:Y:S01]  /*59b0*/  @!UP0 LDCU UR5, c[0x0][0xb0c] ;  /* 0x00016180ff0587ac */ /* 0x000ee20008000800 */
[----:B------:R-:W4:Y:S01]  /*59c0*/  @!UP0 LDCU UR10, c[0x0][0xb20] ;  /* 0x00016400ff0a87ac */ /* 0x000f220008000800 */
[----:B--2---:R-:W-:Y:S02]  /*59d0*/  UIMAD.WIDE.U32 UR8, UR38, UR12, URZ ;  /* 0x0000000c260872a5 */ /* 0x004fe4000f8e00ff */
[----:B------:R-:W-:Y:S02]  /*59e0*/  UIMAD.WIDE.U32 UR6, UR37, UR15, URZ ;  /* 0x0000000f250672a5 */ /* 0x000fe4000f8e00ff */
[----:B------:R-:W-:Y:S03]  /*59f0*/  @!UP0 UISETP.NE.AND UP1, UPT, UR14, 0x1, UPT ;  /* 0x000000010e00888c */ /* 0x000fe6000bf25270 */
[----:B------:R-:W-:Y:S01]  /*5a00*/  @!UP0 UMOV UR4, UR9 ;  /* 0x0000000900048c82 */ /* 0x000fe20008000000 */
[----:B---3--:R-:W-:Y:S02]  /*5a10*/  @!UP0 UISETP.NE.AND UP2, UPT, UR5, 0x1, UPT ;  /* 0x000000010500888c */ /* 0x008fe4000bf45270 */
[----:B------:R-:W-:Y:S01]  /*5a20*/  @!UP0 USHF.R.U32.HI UR4, URZ, UR13, UR4 ;  /* 0x0000000dff048299 */ /* 0x000fe20008011604 */
[----:B------:R-:W-:Y:S02]  /*5a30*/  @!UP0 UMOV UR6, UR7 ;  /* 0x0000000700068c82 */ /* 0x000fe40008000000 */
[----:B----4-:R-:W-:Y:S02]  /*5a40*/  @!UP0 USHF.R.U32.HI UR6, URZ, UR10, UR6 ;  /* 0x0000000aff068299 */ /* 0x010fe40008011606 */
[----:B------:R-:W-:Y:S02]  /*5a50*/  @!UP0 USEL UR7, UR38, UR4, !UP2 ;  /* 0x0000000426078287 */ /* 0x000fe4000d000000 */
[----:B------:R-:W-:Y:S04]  /*5a60*/  @!UP0 USEL UR6, UR37, UR6, !UP1 ;  /* 0x0000000625068287 */ /* 0x000fe8000c800000 */
[----:B------:R-:W-:Y:S02]  /*5a70*/  @!UP0 UIADD3 UR4, UPT, UPT, -UR7, UR6, URZ ;  /* 0x0000000607048290 */ /* 0x000fe4000fffe1ff */
[----:B------:R-:W-:Y:S02]  /*5a80*/  @!UP0 UIADD3 UR6, UPT, UPT, UR7, -UR6, URZ ;  /* 0x8000000607068290 */ /* 0x000fe4000fffe0ff */
[----:B------:R-:W-:Y:S02]  /*5a90*/  @!UP0 UIMAD UR38, UR4, UR5, UR38 ;  /* 0x00000005042682a4 */ /* 0x000fe4000f8e0226 */
[----:B------:R-:W-:Y:S02]  /*5aa0*/  @!UP0 UIMAD UR37, UR6, UR14, UR37 ;  /* 0x0000000e062582a4 */ /* 0x000fe4000f8e0225 */
[----:B------:R-:W-:Y:S09]  /*5ab0*/  ULOP3.LUT UP0, URZ, UR62, 0x90, URZ, 0xc0, !UPT ;  /* 0x000000903eff7892 */ /* 0x000ff2000f80c0ff */
[----:B------:R-:W-:Y:S05]  /*5ac0*/  BRA.U !UP0, `(.L_x_99) ;  /* 0x0000000108407547 */ /* 0x000fea000b800000 */
[----:B------:R-:W2:Y:S01]  /*5ad0*/  LDCU.64 UR8, c[0x4][0x80] ;  /* 0x01001000ff0877ac */ /* 0x000ea20008000a00 */
[----:B------:R-:W-:Y:S01]  /*5ae0*/  MOV R3, 0x0 ;  /* 0x0000000000037802 */ /* 0x000fe20000000f00 */
[----:B------:R-:W-:Y:S02]  /*5af0*/  HFMA2 R12, -RZ, RZ, 0, 5.9604644775390625e-08 ;  /* 0x00000001ff0c7431 */ /* 0x000fe400000001ff */
[----:B------:R-:W-:Y:S02]  /*5b00*/  IMAD.MOV.U32 R8, RZ, RZ, 0x70 ;  /* 0x00000070ff087424 */ /* 0x000fe400078e00ff */
[----:B------:R-:W-:Y:S01]  /*5b10*/  IMAD.MOV.U32 R13, RZ, RZ, RZ ;  /* 0x000000ffff0d7224 */ /* 0x000fe200078e00ff */
[----:B------:R-:W3:Y:S01]  /*5b20*/  LDCU.64 UR6, c[0x4][0x88] ;  /* 0x01001100ff0677ac */ /* 0x000ee20008000a00 */
[----:B------:R-:W4:Y:S01]  /*5b30*/  LDC.64 R2, c[0x4][R3] ;  /* 0x0100000003027b82 */ /* 0x000f220000000a00 */
[----:B------:R-:W1:Y:S01]  /*5b40*/  LDCU.64 UR4, c[0x4][0x8] ;  /* 0x01000100ff0477ac */ /* 0x000e620008000a00 */
[----:B--2---:R-:W-:Y:S01]  /*5b50*/  MOV R5, UR9 ;  /* 0x0000000900057c02 */ /* 0x004fe20008000f00 */
[----:B------:R-:W-:Y:S01]  /*5b60*/  IMAD.U32 R4, RZ, RZ, UR8 ;  /* 0x00000008ff047e24 */ /* 0x000fe2000f8e00ff */
[----:B---3--:R-:W-:Y:S01]  /*5b70*/  MOV R7, UR7 ;  /* 0x0000000700077c02 */ /* 0x008fe20008000f00 */
[----:B------:R-:W-:Y:S01]  /*5b80*/  IMAD.U32 R6, RZ, RZ, UR6 ;  /* 0x00000006ff067e24 */ /* 0x000fe2000f8e00ff */
[----:B-1----:R-:W-:Y:S01]  /*5b90*/  MOV R11, UR5 ;  /* 0x00000005000b7c02 */ /* 0x002fe20008000f00 */
[----:B------:R-:W-:Y:S02]  /*5ba0*/  IMAD.U32 R10, RZ, RZ, UR4 ;  /* 0x00000004ff0a7e24 */ /* 0x000fe4000f8e00ff */
[----:B------:R-:W-:Y:S07]  /*5bb0*/  LEPC R20, `(.L_x_99) ;  /* 0x000000001014794e */ /* 0x000fee0000000000 */
[----:B----45:R-:W-:Y:S05]  /*5bc0*/  CALL.ABS.NOINC R2 ;  /* 0x0000000002007343 */ /* 0x030fea0003c00000 */
.L_x_99:
[----:B------:R-:W-:Y:S01]  /*5bd0*/  LOP3.LUT P0, RZ, R96, 0x90, RZ, 0xc0, !PT ;  /* 0x0000009060ff7812 */ /* 0x000fe2000780c0ff */
[----:B------:R-:W-:Y:S11]  /*5be0*/  BSSY.RECONVERGENT B6, `(.L_x_100) ;  /* 0x0000013000067945 */ /* 0x000ff60003800200 */
[----:B------:R-:W-:Y:S01]  /*5bf0*/  @!UPT UIADD3 URZ, UPT, UPT, URZ, URZ, URZ ;  /* 0x000000fffffff290 */ /* 0x000fe2000fffe0ff */
[----:B------:R-:W-:Y:S05]  /*5c00*/  @!P0 BRA `(.L_x_101) ;  /* 0x0000000000408947 */ /* 0x000fea0003800000 */
        /* <DEDUP_REMOVED lines=16> */
.L_x_101:
[----:B------:R-:W-:Y:S05]  /*5d10*/  BSYNC.RECONVERGENT B6 ;  /* 0x0000000000067941 */ /* 0x000fea0003800200 */
.L_x_100:
[----:B------:R-:W-:Y:S01]  /*5d20*/  R2UR UR4, R89 ;  /* 0x00000000590472ca */ /* 0x000fe200000e0000 */
[----:B------:R-:W-:Y:S01]  /*5d30*/  UISETP.NE.U32.AND UP0, UPT, UR60, URZ, UPT ;  /* 0x000000ff3c00728c */ /* 0x000fe2000bf05070 */
[----:B------:R-:W-:Y:S02]  /*5d40*/  ISETP.NE.U32.AND P4, PT, R82, RZ, PT ;  /* 0x000000ff5200720c */ /* 0x000fe40003f85070 */
[----:B------:R-:W-:Y:S01]  /*5d50*/  ISETP.NE.U32.AND P2, PT, RZ, UR56, PT ;  /* 0x00000038ff007c0c */ /* 0x000fe2000bf45070 */
[----:B------:R-:W-:Y:S01]  /*5d60*/  UISETP.NE.AND.EX UP1, UPT, UR61, URZ, UPT, UP0 ;  /* 0x000000ff3d00728c */ /* 0x000fe2000bf25300 */
[----:B------:R-:W-:Y:S01]  /*5d70*/  ISETP.NE.AND.EX P4, PT, R83, RZ, PT, P4 ;  /* 0x000000ff5300720c */ /* 0x000fe20003f85340 */
[----:B------:R-:W-:Y:S01]  /*5d80*/  UPLOP3.LUT UP0, UPT, UPT, UPT, UPT, 0x40, 0x4 ;  /* 0x000000000004789c */ /* 0x000fe20003f0e870 */
[----:B------:R-:W-:Y:S05]  /*5d90*/  ISETP.NE.AND.EX P2, PT, RZ, UR57, PT, P2 ;  /* 0x00000039ff007c0c */ /* 0x000fea000bf45320 */
[----:B------:R-:W-:Y:S06]  /*5da0*/  UISETP.NE.AND UP2, UPT, UR4, URZ, UPT ;  /* 0x000000ff0400728c */ /* 0x000fec000bf45270 */
[----:B------:R-:W-:Y:S05]  /*5db0*/  PLOP3.LUT P1, PT, PT, PT, UP2, 0x80, 0x8 ;  /* 0x000000000008781c */ /* 0x000fea0003f2f028 */
[----:B------:R-:W-:Y:S06]  /*5dc0*/  @UP2 UPLOP3.LUT UP0, UPT, UPT, UPT, UP1, 0x80, 0x8 ;  /* 0x000000000008289c */ /* 0x000fec0003f0f010 */
[----:B------:R-:W-:Y:S01]  /*5dd0*/  PLOP3.LUT P0, PT, PT, PT, UP0, 0x80, 0x8 ;  /* 0x000000000008781c */ /* 0x000fe20003f0f008 */
[----:B------:R-:W-:Y:S01]  /*5de0*/  @!UPT UIADD3 URZ, UPT, UPT, URZ, URZ, URZ ;  /* 0x000000fffffff290 */ /* 0x000fe2000fffe0ff */
[----:B------:R-:W-:Y:S11]  /*5df0*/  BRA.U !UP1, `(.L_x_102) ;  /* 0x00000001093c7547 */ /* 0x000ff6000b800000 */
[----:B------:R-:W-:Y:S01]  /*5e00*/  UISETP.NE.U32.AND UP0, UPT, UR56, URZ, UPT ;  /* 0x000000ff3800728c */ /* 0x000fe2000bf05070 */
[----:B-1----:R-:W-:Y:S01]  /*5e10*/  HFMA2 R0, -RZ, RZ, 0, 5.9604644775390625e-08 ;  /* 0x00000001ff007431 */ /* 0x002fe200000001ff */
[----:B------:R-:W1:Y:S01]  /*5e20*/  LDCU.64 UR8, c[0x0][0x358] ;  /* 0x00006b00ff0877ac */ /* 0x000e620008000a00 */
[----:B------:R-:W-:Y:S01]  /*5e30*/  IMAD.MOV.U32 R86, RZ, RZ, 0x1 ;  /* 0x00000001ff567424 */ /* 0x000fe200078e00ff */
[----:B------:R-:W-:Y:S06]  /*5e40*/  UISETP.NE.AND.EX UP0, UPT, UR57, URZ, UPT, UP0 ;  /* 0x000000ff3900728c */ /* 0x000fec000bf05300 */
[----:B------:R-:W-:Y:S05]  /*5e50*/  PLOP3.LUT P3, PT, PT, PT, UP0, 0x80, 0x8 ;  /* 0x000000000008781c */ /* 0x000fea0003f6f008 */
[----:B------:R-:W2:Y:S01]  /*5e60*/  @UP0 LDCU.64 UR4, c[0x0][0x888] ;  /* 0x00011100ff0407ac */ /* 0x000ea20008000a00 */
[----:B------:R-:W-:Y:S07]  /*5e70*/  @UP0 UIMAD UR6, UR36, UR60, URZ ;  /* 0x0000003c240602a4 */ /* 0x000fee000f8e02ff */
[----:B------:R-:W-:Y:S01]  /*5e80*/  @!P3 PRMT R86, R0, 0x7610, R86 ;  /* 0x000076100056b816 */ /* 0x000fe20000000056 */
[----:B--2---:R-:W-:Y:S06]  /*5e90*/  @UP0 UIMAD.WIDE UR4, UR6, 0x4, UR4 ;  /* 0x00000004060408a5 */ /* 0x004fec000f8e0204 */
[----:B------:R-:W-:Y:S01]  /*5ea0*/  IMAD.U32 R2, RZ, RZ, UR4 ;  /* 0x00000004ff027e24 */ /* 0x000fe2000f8e00ff */
[----:B------:R-:W-:Y:S04]  /*5eb0*/  MOV R3, UR5 ;  /* 0x0000000500037c02 */ /* 0x000fe80008000f00 */
[----:B------:R-:W2:Y:S01]  /*5ec0*/  @!UP0 LDCU UR4, c[0x0][0x880] ;  /* 0x00011000ff0487ac */ /* 0x000ea20008000800 */
[----:B-1---5:R3:W5:Y:S02]  /*5ed0*/  @P3 LDG.E R41, desc[UR8][R2.64] ;  /* 0x0000000802293981 */ /* 0x022764000c1e1900 */
[----:B--23--:R-:W-:Y:S02]  /*5ee0*/  @!P3 IMAD.U32 R41, RZ, RZ, UR4 ;  /* 0x00000004ff29be24 */ /* 0x00cfe4000f8e00ff */
.L_x_102:
[----:B------:R-:W-:Y:S05]  /*5ef0*/  @!P4 BRA `(.L_x_103) ;  /* 0x000000000024c947 */ /* 0x000fea0003800000 */
[----:B------:R-:W-:Y:S01]  /*5f00*/  ISETP.NE.U32.AND P3, PT, R80, RZ, PT ;  /* 0x000000ff5000720c */ /* 0x000fe20003f65070 */
[----:B------:R-:W2:Y:S03]  /*5f10*/  LDCU.64 UR4, c[0x0][0x358] ;  /* 0x00006b00ff0477ac */ /* 0x000ea60008000a00 */
[----:B------:R-:W-:Y:S11]  /*5f20*/  ISETP.NE.AND.EX P3, PT, R81, RZ, PT, P3 ;  /* 0x000000ff5100720c */ /* 0x000ff60003f65330 */
[----:B------:R-:W-:Y:S02]  /*5f30*/  @!UPT UIADD3 URZ, UPT, UPT, URZ, URZ, URZ ;  /* 0x000000fffffff290 */ /* 0x000fe4000fffe0ff */
[----:B------:R-:W3:Y:S01]  /*5f40*/  @P3 LDC.64 R2, c[0x0][0x8a8] ;  /* 0x00022a00ff023b82 */ /* 0x000ee20000000a00 */
[----:B-1----:R-:W-:Y:S04]  /*5f50*/  @P3 IMAD R0, R82, UR36, RZ ;  /* 0x0000002452003c24 */ /* 0x002fe8000f8e02ff */
[----:B---3--:R-:W-:Y:S05]  /*5f60*/  @P3 IMAD.WIDE R2, R0, 0x4, R2 ;  /* 0x0000000400023825 */ /* 0x008fea00078e0202 */
[----:B--2--5:R2:W5:Y:S02]  /*5f70*/  @P3 LDG.E R38, desc[UR4][R2.64] ;  /* 0x0000000402263981 */ /* 0x024564000c1e1900 */
[----:B--2---:R-:W3:Y:S02]  /*5f80*/  @!P3 LDC R38, c[0x0][0x8a0] ;  /* 0x00022800ff26bb82 */ /* 0x004ee40000000800 */
.L_x_103:
[----:B-----5:R-:W-:Y:S01]  /*5f90*/  FSETP.NEU.AND P4, PT, R41, RZ, PT ;  /* 0x000000ff2900720b */ /* 0x020fe20003f8d000 */
[----:B------:R-:W-:Y:S01]  /*5fa0*/  BSSY B1, `(.L_x_104) ;  /* 0x0000041000017945 */ /* 0x000fe20003800000 */
[----:B------:R-:W-:Y:S01]  /*5fb0*/  SEL R7, RZ, 0xffffffff, P2 ;  /* 0xffffffffff077807 */ /* 0x000fe20001000000 */
[----:B------:R-:W-:Y:S01]  /*5fc0*/  IMAD.MOV.U32 R71, RZ, RZ, 0x1 ;  /* 0x00000001ff477424 */ /* 0x000fe200078e00ff */
[----:B------:R-:W-:Y:S01]  /*5fd0*/  LOP3.LUT P3, RZ, R86, 0xff, RZ, 0xc0, !PT ;  /* 0x000000ff56ff7812 */ /* 0x000fe2000786c0ff */
[C---:B------:R-:W-:Y:S01]  /*5fe0*/  IMAD R39, R36.reuse, 0x40, R37 ;  /* 0x0000004024277824 */ /* 0x040fe200078e0225 */
[----:B-1----:R-:W-:Y:S02]  /*5ff0*/  @P1 SEL R0, RZ, 0xffffffff, P4 ;  /* 0xffffffffff001807 */ /* 0x002fe40002000000 */
[----:B------:R-:W-:Y:S02]  /*6000*/  CS2R R78, SRZ ;  /* 0x00000000004e7805 */ /* 0x000fe4000001ff00 */
[----:B------:R-:W-:Y:S02]  /*6010*/  LEA R3, R93, UR44, 0x3 ;  /* 0x0000002c5d037c11 */ /* 0x000fe4000f8e18ff */
[----:B------:R-:W-:Y:S02]  /*6020*/  CS2R R76, SRZ ;  /* 0x00000000004c7805 */ /* 0x000fe4000001ff00 */
[----:B------:R-:W-:Y:S02]  /*6030*/  @P0 SEL R0, R7, R0, !P3 ;  /* 0x0000000007000207 */ /* 0x000fe40005800000 */
[----:B------:R-:W-:Y:S02]  /*6040*/  CS2R R74, SRZ ;  /* 0x00000000004a7805 */ /* 0x000fe4000001ff00 */
[----:B------:R-:W-:Y:S02]  /*6050*/  LEA R90, R36, UR44, 0x3 ;  /* 0x0000002c245a7c11 */ /* 0x000fe4000f8e18ff */
[----:B------:R-:W-:Y:S02]  /*6060*/  CS2R R72, SRZ ;  /* 0x0000000000487805 */ /* 0x000fe4000001ff00 */
[----:B------:R-:W-:Y:S02]  /*6070*/  @P1 LOP3.LUT R0, R0, 0x1, RZ, 0xc0, !PT ;  /* 0x0000000100001812 */ /* 0x000fe400078ec0ff */
[----:B------:R-:W-:Y:S02]  /*6080*/  SHF.L.U32 R5, R95, 0x1f, RZ ;  /* 0x0000001f5f057819 */ /* 0x000fe400000006ff */
[----:B------:R-:W-:Y:S02]  /*6090*/  ISETP.NE.U32.OR P6, PT, R0, 0x1, !P1 ;  /* 0x000000010000780c */ /* 0x000fe40004fc5470 */
[----:B------:R-:W-:Y:S02]  /*60a0*/  PLOP3.LUT P2, PT, PT, PT, UP1, 0x80, 0x8 ;  /* 0x000000000008781c */ /* 0x000fe40003f4f018 */
[----:B------:R-:W-:Y:S02]  /*60b0*/  SEL R0, RZ, 0xffffffff, P4 ;  /* 0xffffffffff007807 */ /* 0x000fe40002000000 */
[----:B------:R-:W-:Y:S07]  /*60c0*/  P2R R98, PR, RZ, 0x40 ;  /* 0x00000040ff627803 */ /* 0x000fee0000000000 */
[----:B------:R-:W-:Y:S02]  /*60d0*/  @P6 SHF.L.U32 R2, R92, 0x1f, RZ ;  /* 0x0000001f5c026819 */ /* 0x000fe400000006ff */
[----:B------:R-:W-:Y:S02]  /*60e0*/  @P2 SEL R0, R7, R0, !P3 ;  /* 0x0000000007002207 */ /* 0x000fe40005800000 */
[----:B------:R-:W1:Y:S02]  /*60f0*/  @P6 SYNCS.PHASECHK.TRANS64.TRYWAIT P1, [R3+URZ+0x40], R2 ;  /* 0x00004002030065a7 */ /* 0x000e6400080211ff */
[----:B------:R-:W-:Y:S04]  /*6100*/  LOP3.LUT R0, R0, 0x1, RZ, 0xc0, !PT ;  /* 0x0000000100007812 */ /* 0x000fe800078ec0ff */
[----:B------:R-:W-:Y:S04]  /*6110*/  ISETP.NE.U32.AND P5, PT, R0, 0x1, PT ;  /* 0x000000010000780c */ /* 0x000fe80003fa5070 */
[----:B------:R-:W-:Y:S01]  /*6120*/  P2R R99, PR, RZ, 0x20 ;  /* 0x00000020ff637803 */ /* 0x000fe20000000000 */
[----:B------:R2:W4:Y:S01]  /*6130*/  SYNCS.PHASECHK.TRANS64.TRYWAIT P0, [R90+URZ+0x90], R5 ;  /* 0x000090055a0075a7 */ /* 0x00052200080011ff */
[----:B-1----:R-:W-:Y:S01]  /*6140*/  @P6 SEL R71, RZ, 0x1, !P1 ;  /* 0x00000001ff476807 */ /* 0x002fe20004800000 */
[----:B--2---:R-:W-:Y:S06]  /*6150*/  @!P6 BRA `(.L_x_105) ;  /* 0x000000000094e947 */ /* 0x004fec0003800000 */
[----:B------:R-:W-:Y:S01]  /*6160*/  @P5 IMAD R4, R93, 0x1000, R84 ;  /* 0x000010005d045824 */ /* 0x000fe200078e0254 */
[----:B------:R-:W-:Y:S01]  /*6170*/  LOP3.LUT P6, RZ, R85, 0x80, RZ, 0xc0, !PT ;  /* 0x0000008055ff7812 */ /* 0x000fe200078cc0ff */
[----:B------:R-:W-:Y:S01]  /*6180*/  BSSY B0, `(.L_x_106) ;  /* 0x0000010000007945 */ /* 0x000fe20003800000 */
[----:B------:R-:W-:Y:S01]  /*6190*/  ISETP.NE.AND P2, PT, R71, RZ, PT ;  /* 0x000000ff4700720c */ /* 0x000fe20003f45270 */
[----:B------:R-:W-:Y:S01]  /*61a0*/  @P5 VIADD R2, R4, UR44 ;  /* 0x0000002c04025c36 */ /* 0x000fe20008000000 */
[----:B------:R-:W-:Y:S02]  /*61b0*/  PLOP3.LUT P1, PT, PT, PT, PT, 0x8, 0x80 ;  /* 0x000000000080781c */ /* 0x000fe40003f2e170 */
[----:B------:R-:W-:Y:S02]  /*61c0*/  CS2R R74, SRZ ;  /* 0x00000000004a7805 */ /* 0x000fe4000001ff00 */
[----:B------:R-:W-:Y:S01]  /*61d0*/  @P5 PLOP3.LUT P1, PT, P6, PT, PT, 0x80, 0x8 ;  /* 0x000000000008581c */ /* 0x000fe2000372f070 */
[C---:B------:R-:W-:Y:S01]  /*61e0*/  @P5 VIADD R0, R2.reuse, 0x200 ;  /* 0x0000020002005836 */ /* 0x040fe20000000000 */
[----:B------:R-:W-:Y:S01]  /*61f0*/  CS2R R72, SRZ ;  /* 0x0000000000487805 */ /* 0x000fe2000001ff00 */
[----:B------:R-:W-:Y:S01]  /*6200*/  @P5 VIADD R2, R2, 0x210 ;  /* 0x0000021002025836 */ /* 0x000fe20000000000 */
[----:B------:R-:W-:Y:S02]  /*6210*/  CS2R R78, SRZ ;  /* 0x00000000004e7805 */ /* 0x000fe4000001ff00 */
[----:B------:R-:W-:Y:S07]  /*6220*/  CS2R R76, SRZ ;  /* 0x00000000004c7805 */ /* 0x000fee000001ff00 */
[----:B------:R-:W-:Y:S01]  /*6230*/  @P1 VIADD R2, R0, 0xfffffff0 ;  /* 0xfffffff000021836 */ /* 0x000fe20000000000 */
[----:B------:R-:W-:Y:S06]  /*6240*/  @P2 BRA `(.L_x_107) ;  /* 0x00000000000c2947 */ /* 0x000fec0003800000 */
[----:B------:R-:W-:Y:S04]  /*6250*/  SHF.L.U32 R0, R92, 0x1f, RZ ;  /* 0x0000001f5c007819 */ /* 0x000fe800000006ff */
[----:B------:R-:W1:Y:S02]  /*6260*/  SYNCS.PHASECHK.TRANS64.TRYWAIT P1, [R3+URZ+0x40], R0 ;  /* 0x00004000030075a7 */ /* 0x000e6400080211ff */
[----:B-1----:R-:W-:Y:S05]  /*6270*/  @!P1 BRA `(.L_x_108) ;  /* 0x00000024006c9947 */ /* 0x002fea0003800000 */
.L_x_107:
[----:B------:R-:W-:Y:S05]  /*6280*/  BSYNC B0 ;  /* 0x0000000000007941 */ /* 0x000fea0003800000 */
.L_x_106:
[----:B------:R-:W-:Y:S01]  /*6290*/  ISETP.NE.AND P1, PT, R99, RZ, PT ;  /* 0x000000ff6300720c */ /* 0x000fe20003f25270 */
[----:B-1----:R-:W-:Y:S02]  /*62a0*/  VIADD R3, R3, 0x50 ;  /* 0x0000005003037836 */ /* 0x002fe40000000000 */
[----:B------:R-:W-:Y:S02]  /*62b0*/  IMAD.U32 R0, RZ, RZ, UR46 ;  /* 0x0000002eff007e24 */ /* 0x000fe4000f8e00ff */
[----:B------:R-:W-:Y:S03]  /*62c0*/  VIADD R93, R93, 0x1 ;  /* 0x000000015d5d7836 */ /* 0x000fe60000000000 */
[----:B------:R-:W-:Y:S05]  /*62d0*/  PRMT R0, R0, 0x654, R3 ;  /* 0x0000065400007816 */ /* 0x000fea0000000003 */
[----:B------:R1:W2:Y:S04]  /*62e0*/  @P1 LDS.128 R72, [R4+UR44+0x200] ;  /* 0x0002002c04481984 */ /* 0x0002a80008000c00 */
[----:B------:R1:W1:Y:S01]  /*62f0*/  @P1 LDS.128 R76, [R2] ;  /* 0x00000000024c1984 */ /* 0x0002620000000c00 */
[C---:B------:R-:W-:Y:S01]  /*6300*/  ISETP.NE.AND P1, PT, R93.reuse, 0x2, PT ;  /* 0x000000025d00780c */ /* 0x040fe20003f25270 */
[----:B------:R-:W-:Y:S01]  /*6310*/  @!PT LDS RZ, [RZ] ;  /* 0x00000000fffff984 */ /* 0x000fe20000000800 */
[----:B------:R-:W-:Y:S01]  /*6320*/  @!PT LDS RZ, [RZ] ;  /* 0x00000000fffff984 */ /* 0x000fe20000000800 */
[----:B------:R-:W-:Y:S01]  /*6330*/  @!PT LDS RZ, [RZ] ;  /* 0x00000000fffff984 */ /* 0x000fe20000000800 */
[----:B------:R-:W-:Y:S01]  /*6340*/  @!PT LDS RZ, [RZ] ;  /* 0x00000000fffff984 */ /* 0x000fe20000000800 */
[----:B------:R5:W-:Y:S06]  /*6350*/  MEMBAR.ALL.CTA ;  /* 0x0000000000007992 */ /* 0x000bec0000008000 */
[----:B-----5:R-:W5:Y:S01]  /*6360*/  FENCE.VIEW.ASYNC.S ;  /* 0x00000000000073c6 */ /* 0x020f620000000000 */
[----:B------:R-:W-:Y:S02]  /*6370*/  SEL R3, RZ, 0x1, P1 ;  /* 0x00000001ff037807 */ /* 0x000fe40000800000 */
[----:B------:R-:W-:Y:S02]  /*6380*/  SEL R93, R93, RZ, P1 ;  /* 0x000000ff5d5d7207 */ /* 0x000fe40000800000 */
[----:B------:R-:W-:Y:S01]  /*6390*/  LOP3.LUT R92, R92, R3, RZ, 0x3c, !PT ;  /* 0x000000035c5c7212 */ /* 0x000fe200078e3cff */
[----:B-----5:R1:W-:Y:S06]  /*63a0*/  SYNCS.ARRIVE.TRANS64.RED.A1T0 RZ, [R0+URZ], RZ ;  /* 0x000000ff00ff79a7 */ /* 0x0203ec00081004ff */
.L_x_105:
[----:B------:R-:W-:Y:S05]  /*63b0*/  BSYNC B1 ;  /* 0x0000000000017941 */ /* 0x000fea0003800000 */
.L_x_104:
[----:B-1----:R-:W-:Y:S04]  /*63c0*/  SHF.R.U32.HI R0, RZ, 0x15, R39 ;  /* 0x00000015ff007819 */ /* 0x002fe80000011627 */
[----:B------:R-:W-:Y:S01]  /*63d0*/  LOP3.LUT P1, RZ, R0, 0x3, R87, 0x48, !PT ;  /* 0x0000000300ff7812 */ /* 0x000fe20007824857 */
[----:B------:R-:W-:Y:S01]  /*63e0*/  @!UPT UIADD3 URZ, UPT, UPT, URZ, URZ, URZ ;  /* 0x000000fffffff290 */ /* 0x000fe2000fffe0ff */
[----:B----4-:R-:W-:Y:S11]  /*63f0*/  @P0 BRA `(.L_x_109) ;  /* 0x0000000000080947 */ /* 0x010ff60003800000 */
[----:B------:R-:W1:Y:S02]  /*6400*/  SYNCS.PHASECHK.TRANS64.TRYWAIT P0, [R90+URZ+0x90], R5 ;  /* 0x000090055a0075a7 */ /* 0x000e6400080011ff */
[----:B-1----:R-:W-:Y:S05]  /*6410*/  @!P0 BRA `(.L_x_110) ;  /* 0x0000002400188947 */ /* 0x002fea0003800000 */
.L_x_109:
[----:B------:R-:W-:Y:S05]  /*6420*/  @!P1 BRA `(.L_x_111) ;  /* 0x0000000000409947 */ /* 0x000fea0003800000 */
[----:B------:R-:W1:Y:S01]  /*6430*/  LDCU.64 UR8, c[0x4][0x70] ;  /* 0x01000e00ff0877ac */ /* 0x000e620008000a00 */
[----:B------:R-:W-:Y:S01]  /*6440*/  MOV R3, 0x0 ;  /* 0x0000000000037802 */ /* 0x000fe20000000f00 */
[----:B------:R-:W-:Y:S02]  /*6450*/  HFMA2 R12, -RZ, RZ, 0, 5.9604644775390625e-08 ;  /* 0x00000001ff0c7431 */ /* 0x000fe400000001ff */
[----:B------:R-:W-:Y:S02]  /*6460*/  IMAD.MOV.U32 R8, RZ, RZ, 0x192 ;  /* 0x00000192ff087424 */ /* 0x000fe400078e00ff */
[----:B------:R-:W-:Y:S01]  /*6470*/  IMAD.MOV.U32 R13, RZ, RZ, RZ ;  /* 0x000000ffff0d7224 */ /* 0x000fe200078e00ff */
[----:B------:R-:W4:Y:S01]  /*6480*/  LDCU.64 UR6, c[0x4][0x78] ;  /* 0x01000f00ff0677ac */ /* 0x000f220008000a00 */
[----:B------:R-:W2:Y:S01]  /*6490*/  LDC.64 R2, c[0x4][R3] ;  /* 0x0100000003027b82 */ /* 0x000ea20000000a00 */
[----:B------:R-:W5:Y:S01]  /*64a0*/  LDCU.64 UR4, c[0x4][0x10] ;  /* 0x01000200ff0477ac */ /* 0x000f620008000a00 */
[----:B-1----:R-:W-:Y:S01]  /*64b0*/  MOV R5, UR9 ;  /* 0x0000000900057c02 */ /* 0x002fe20008000f00 */
[----:B------:R-:W-:Y:S01]  /*64c0*/  IMAD.U32 R4, RZ, RZ, UR8 ;  /* 0x00000008ff047e24 */ /* 0x000fe2000f8e00ff */
[----:B----4-:R-:W-:Y:S01]  /*64d0*/  MOV R7, UR7 ;  /* 0x0000000700077c02 */ /* 0x010fe20008000f00 */
[----:B------:R-:W-:Y:S01]  /*64e0*/  IMAD.U32 R6, RZ, RZ, UR6 ;  /* 0x00000006ff067e24 */ /* 0x000fe2000f8e00ff */
[----:B-----5:R-:W-:Y:S01]  /*64f0*/  MOV R11, UR5 ;  /* 0x00000005000b7c02 */ /* 0x020fe20008000f00 */
[----:B------:R-:W-:Y:S02]  /*6500*/  IMAD.U32 R10, RZ, RZ, UR4 ;  /* 0x00000004ff0a7e24 */ /* 0x000fe4000f8e00ff */
[----:B------:R-:W-:Y:S07]  /*6510*/  LEPC R20, `(.L_x_111) ;  /* 0x000000001014794e */ /* 0x000fee0000000000 */
[----:B--23--:R-:W-:Y:S05]  /*6520*/  CALL.ABS.NOINC R2 ;  /* 0x0000000002007343 */ /* 0x00cfea0003c00000 */
.L_x_111:
[-C--:B--2---:R-:W-:Y:S01]  /*6530*/  F2FP.F16.E4M3.UNPACK_B R42, R72.reuse ;  /* 0x00000048ff2a723e */ /* 0x084fe200020006ff */
[----:B------:R-:W-:Y:S05]  /*6540*/  WARPSYNC.ALL ;  /* 0x0000000000007948 */ /* 0x000fea0003800000 */
[----:B------:R-:W-:Y:S01]  /*6550*/  R2UR UR4, R39 ;  /* 0x00000000270472ca */ /* 0x000fe200000e0000 */
[--C-:B------:R-:W-:Y:S01]  /*6560*/  HADD2.F32 R40, -RZ, R42.reuse.H0_H0 ;  /* 0x2000002aff287230 */ /* 0x100fe20000004100 */
[----:B------:R-:W-:Y:S01]  /*6570*/  F2FP.F16.E4M3.UNPACK_B R43, R72.H1 ;  /* 0x00000048ff2b723e */ /* 0x000fe200030006ff */
[----:B------:R-:W-:Y:S01]  /*6580*/  HADD2.F32 R42, -RZ, R42.H1_H1 ;  /* 0x3000002aff2a7230 */ /* 0x000fe20000004100 */
[-C--:B------:R-:W-:Y:S01]  /*6590*/  F2FP.F16.E4M3.UNPACK_B R45, R73.reuse ;  /* 0x00000049ff2d723e */ /* 0x080fe200020006ff */
[----:B------:R-:W-:Y:S01]  /*65a0*/  BSSY.RECONVERGENT B0, `(.L_x_112) ;  /* 0x000009f000007945 */ /* 0x000fe20003800200 */
[----:B------:R-:W-:Y:S01]  /*65b0*/  F2FP.F16.E4M3.UNPACK_B R47, R73.H1 ;  /* 0x00000049ff2f723e */ /* 0x000fe200030006ff */
[--C-:B------:R-:W-:Y:S01]  /*65c0*/  HADD2.F32 R44, -RZ, R43.reuse.H0_H0 ;  /* 0x2000002bff2c7230 */ /* 0x100fe20000004100 */
[-C--:B------:R-:W-:Y:S01]  /*65d0*/  F2FP.F16.E4M3.UNPACK_B R49, R74.reuse ;  /* 0x0000004aff31723e */ /* 0x080fe200020006ff */
[----:B------:R-:W-:Y:S01]  /*65e0*/  HADD2.F32 R46, -RZ, R43.H1_H1 ;  /* 0x3000002bff2e7230 */ /* 0x000fe20000004100 */
[----:B------:R-:W-:Y:S01]  /*65f0*/  F2FP.F16.E4M3.UNPACK_B R51, R74.H1 ;  /* 0x0000004aff33723e */ /* 0x000fe200030006ff */
[--C-:B------:R-:W-:Y:S01]  /*6600*/  HADD2.F32 R43, -RZ, R45.reuse.H0_H0 ;  /* 0x2000002dff2b7230 */ /* 0x100fe20000004100 */
[-C--:B------:R-:W-:Y:S01]  /*6610*/  F2FP.F16.E4M3.UNPACK_B R53, R75.reuse ;  /* 0x0000004bff35723e */ /* 0x080fe200020006ff */
[----:B-1----:R-:W3:Y:S01]  /*6620*/  LDTM.x32 R4, tmem[UR4] ;  /* 0x00000004000479ee */ /* 0x002ee200082c0000 */
[----:B------:R-:W-:Y:S01]  /*6630*/  F2FP.F16.E4M3.UNPACK_B R55, R75.H1 ;  /* 0x0000004bff37723e */ /* 0x000fe200030006ff */
[----:B------:R-:W-:Y:S01]  /*6640*/  HADD2.F32 R48, -RZ, R45.H1_H1 ;  /* 0x3000002dff307230 */ /* 0x000fe20000004100 */
[-C--:B------:R-:W-:Y:S01]  /*6650*/  F2FP.F16.E4M3.UNPACK_B R57, R76.reuse ;  /* 0x0000004cff39723e */ /* 0x080fe200020006ff */
[----:B------:R-:W-:Y:S01]  /*6660*/  HADD2.F32 R52, -RZ, R49.H1_H1 ;  /* 0x30000031ff347230 */ /* 0x000fe20000004100 */
[----:B------:R-:W-:Y:S01]  /*6670*/  IADD3 R109, PT, PT, R84, UR44, RZ ;  /* 0x0000002c546d7c10 */ /* 0x000fe2000fffe0ff */
[----:B------:R-:W-:Y:S01]  /*6680*/  HADD2.F32 R56, -RZ, R53.H1_H1 ;  /* 0x30000035ff387230 */ /* 0x000fe20000004100 */
[----:B------:R-:W-:Y:S01]  /*6690*/  ISETP.NE.AND P6, PT, R98, RZ, PT ;  /* 0x000000ff6200720c */ /* 0x000fe20003fc5270 */
[----:B------:R-:W-:Y:S01]  /*66a0*/  HADD2.F32 R60, -RZ, R57.H1_H1 ;  /* 0x30000039ff3c7230 */ /* 0x000fe20000004100 */
[----:B------:R-:W-:Y:S01]  /*66b0*/  MOV R98, 0x10 ;  /* 0x0000001000627802 */ /* 0x000fe20000000f00 */
[--C-:B------:R-:W-:Y:S01]  /*66c0*/  HADD2.F32 R45, -RZ, R47.reuse.H0_H0 ;  /* 0x2000002fff2d7230 */ /* 0x100fe20000004100 */
[----:B------:R-:W-:Y:S01]  /*66d0*/  LOP3.LUT P5, RZ, R85, 0x80, RZ, 0xc0, !PT ;  /* 0x0000008055ff7812 */ /* 0x000fe200078ac0ff */
[----:B------:R-:W-:Y:S01]  /*66e0*/  HADD2.F32 R50, -RZ, R47.H1_H1 ;  /* 0x3000002fff327230 */ /* 0x000fe20000004100 */
[----:B------:R-:W-:Y:S01]  /*66f0*/  F2FP.F16.E4M3.UNPACK_B R59, R76.H1 ;  /* 0x0000004cff3b723e */ /* 0x000fe200030006ff */
[----:B------:R-:W-:Y:S01]  /*6700*/  HADD2.F32 R47, -RZ, R49.H0_H0 ;  /* 0x20000031ff2f7230 */ /* 0x000fe20000004100 */
[----:B------:R-:W-:Y:S01]  /*6710*/  SEL R108, R98, 0xfffffff0, !P5 ;  /* 0xfffffff0626c7807 */ /* 0x000fe20006800000 */
[--C-:B------:R-:W-:Y:S01]  /*6720*/  HADD2.F32 R49, -RZ, R51.reuse.H0_H0 ;  /* 0x20000033ff317230 */ /* 0x100fe20000004100 */
[-C--:B------:R-:W-:Y:S01]  /*6730*/  F2FP.F16.E4M3.UNPACK_B R61, R77.reuse ;  /* 0x0000004dff3d723e */ /* 0x080fe200020006ff */
[----:B------:R-:W-:Y:S01]  /*6740*/  HADD2.F32 R54, -RZ, R51.H1_H1 ;  /* 0x30000033ff367230 */ /* 0x000fe20000004100 */
[----:B------:R-:W-:Y:S01]  /*6750*/  IADD3 R98, PT, PT, R109, R108, RZ ;  /* 0x0000006c6d627210 */ /* 0x000fe20007ffe0ff */
[----:B------:R-:W-:Y:S01]  /*6760*/  HADD2.F32 R51, -RZ, R53.H0_H0 ;  /* 0x20000035ff337230 */ /* 0x000fe20000004100 */
[----:B------:R-:W-:Y:S01]  /*6770*/  F2FP.F16.E4M3.UNPACK_B R63, R77.H1 ;  /* 0x0000004dff3f723e */ /* 0x000fe200030006ff */
[----:B------:R-:W-:Y:S01]  /*6780*/  HADD2.F32 R64, -RZ, R61.H1_H1 ;  /* 0x3000003dff407230 */ /* 0x000fe20000004100 */
[----:B------:R-:W-:Y:S01]  /*6790*/  F2FP.F16.E4M3.UNPACK_B R65, R78 ;  /* 0x0000004eff41723e */ /* 0x000fe200020006ff */
[C---:B---3--:R-:W-:Y:S01]  /*67a0*/  FMUL R0, R38.reuse, R4 ;  /* 0x0000000426007220 */ /* 0x048fe20000400000 */
[C---:B------:R-:W-:Y:S01]  /*67b0*/  FMUL R2, R38.reuse, R5 ;  /* 0x0000000526027220 */ /* 0x040fe20000400000 */
[C---:B------:R-:W-:Y:S01]  /*67c0*/  FMUL R4, R38.reuse, R8 ;  /* 0x0000000826047220 */ /* 0x040fe20000400000 */
[C---:B------:R-:W-:Y:S01]  /*67d0*/  FMUL R5, R38.reuse, R9 ;  /* 0x0000000926057220 */ /* 0x040fe20000400000 */
[C---:B------:R-:W-:Y:S01]  /*67e0*/  FFMA R0, R41.reuse, R40, R0 ;  /* 0x0000002829007223 */ /* 0x040fe20000000000 */
[C---:B------:R-:W-:Y:S01]  /*67f0*/  FFMA R2, R41.reuse, R42, R2 ;  /* 0x0000002a29027223 */ /* 0x040fe20000000002 */
[C---:B------:R-:W-:Y:S01]  /*6800*/  FMUL R8, R38.reuse, R12 ;  /* 0x0000000c26087220 */ /* 0x040fe20000400000 */
[C---:B------:R-:W-:Y:S01]  /*6810*/  FMUL R9, R38.reuse, R13 ;  /* 0x0000000d26097220 */ /* 0x040fe20000400000 */
[C---:B------:R-:W-:Y:S01]  /*6820*/  FMUL R12, R38.reuse, R16 ;  /* 0x00000010260c7220 */ /* 0x040fe20000400000 */
[C---:B------:R-:W-:Y:S01]  /*6830*/  FMUL R13, R38.reuse, R17 ;  /* 0x00000011260d7220 */ /* 0x040fe20000400000 */
[C---:B------:R-:W-:Y:S01]  /*6840*/  FMUL R16, R38.reuse, R20 ;  /* 0x0000001426107220 */ /* 0x040fe20000400000 */
[C---:B------:R-:W-:Y:S01]  /*6850*/  FMUL R17, R38.reuse, R21 ;  /* 0x0000001526117220 */ /* 0x040fe20000400000 */
[C---:B------:R-:W-:Y:S01]  /*6860*/  FMUL R20, R38.reuse, R24 ;  /* 0x0000001826147220 */ /* 0x040fe20000400000 */
[C---:B------:R-:W-:Y:S01]  /*6870*/  FMUL R21, R38.reuse, R25 ;  /* 0x0000001926157220 */ /* 0x040fe20000400000 */
[----:B------:R-:W-:Y:S02]  /*6880*/  HADD2.F32 R68, -RZ, R65.H1_H1 ;  /* 0x30000041ff447230 */ /* 0x000fe40000004100 */
[C---:B------:R-:W-:Y:S01]  /*6890*/  FMUL R24, R38.reuse, R28 ;  /* 0x0000001c26187220 */ /* 0x040fe20000400000 */
[C---:B------:R-:W-:Y:S01]  /*68a0*/  FMUL R25, R38.reuse, R29 ;  /* 0x0000001d26197220 */ /* 0x040fe20000400000 */
[C---:B------:R-:W-:Y:S01]  /*68b0*/  FMUL R28, R38.reuse, R32 ;  /* 0x00000020261c7220 */ /* 0x040fe20000400000 */
[C---:B------:R-:W-:Y:S01]  /*68c0*/  FMUL R29, R38.reuse, R33 ;  /* 0x00000021261d7220 */ /* 0x040fe20000400000 */
[C---:B------:R-:W-:Y:S01]  /*68d0*/  FMUL R3, R38.reuse, R6 ;  /* 0x0000000626037220 */ /* 0x040fe20000400000 */
[C---:B------:R-:W-:Y:S01]  /*68e0*/  FMUL R7, R38.reuse, R7 ;  /* 0x0000000726077220 */ /* 0x040fe20000400000 */
[C---:B------:R-:W-:Y:S01]  /*68f0*/  FMUL R6, R38.reuse, R10 ;  /* 0x0000000a26067220 */ /* 0x040fe20000400000 */
[----:B------:R-:W-:Y:S01]  /*6900*/  F2FP.F16.E4M3.UNPACK_B R67, R78.H1 ;  /* 0x0000004eff43723e */ /* 0x000fe200030006ff */
[C---:B------:R-:W-:Y:S01]  /*6910*/  FFMA R3, R41.reuse, R44, R3 ;  /* 0x0000002c29037223 */ /* 0x040fe20000000003 */
[C---:B------:R-:W-:Y:S01]  /*6920*/  FFMA R7, R41.reuse, R46, R7 ;  /* 0x0000002e29077223 */ /* 0x040fe20000000007 */
[----:B------:R-:W-:Y:S01]  /*6930*/  F2FP.F16.E4M3.UNPACK_B R40, R79 ;  /* 0x0000004fff28723e */ /* 0x000fe200020006ff */
[C---:B------:R-:W-:Y:S01]  /*6940*/  FFMA R4, R41.reuse, R43, R4 ;  /* 0x0000002b29047223 */ /* 0x040fe20000000004 */
[C---:B------:R-:W-:Y:S01]  /*6950*/  FFMA R5, R41.reuse, R48, R5 ;  /* 0x0000003029057223 */ /* 0x040fe20000000005 */
[----:B------:R-:W-:Y:S01]  /*6960*/  F2FP.F16.E4M3.UNPACK_B R42, R79.H1 ;  /* 0x0000004fff2a723e */ /* 0x000fe200030006ff */
[----:B------:R-:W-:Y:S01]  /*6970*/  FFMA R6, R41, R45, R6 ;  /* 0x0000002d29067223 */ /* 0x000fe20000000006 */
[----:B------:R-:W-:Y:S01]  /*6980*/  F2FP.SATFINITE.E4M3.F32.PACK_AB_MERGE_C R101, R7, R3, RZ ;  /* 0x000000030765723e */ /* 0x000fe200048070ff */
[C---:B------:R-:W-:Y:S01]  /*6990*/  FMUL R11, R38.reuse, R11 ;  /* 0x0000000b260b7220 */ /* 0x040fe20000400000 */
[C---:B------:R-:W-:Y:S01]  /*69a0*/  FMUL R10, R38.reuse, R14 ;  /* 0x0000000e260a7220 */ /* 0x040fe20000400000 */
[----:B------:R-:W-:Y:S01]  /*69b0*/  FMUL R15, R38, R15 ;  /* 0x0000000f260f7220 */ /* 0x000fe20000400000 */
[----:B------:R-:W-:Y:S01]  /*69c0*/  F2FP.SATFINITE.E4M3.F32.PACK_AB_MERGE_C R100, R2, R0, R101 ;  /* 0x000000000264723e */ /* 0x000fe20004807065 */
[C---:B------:R-:W-:Y:S01]  /*69d0*/  FFMA R11, R41.reuse, R50, R11 ;  /* 0x00000032290b7223 */ /* 0x040fe2000000000b */
[----:B------:R-:W-:Y:S01]  /*69e0*/  FFMA R8, R41, R47, R8 ;  /* 0x0000002f29087223 */ /* 0x000fe20000000008 */
[----:B------:R-:W-:Y:S01]  /*69f0*/  ISETP.NE.AND P0, PT, R97, RZ, PT ;  /* 0x000000ff6100720c */ /* 0x000fe20003f05270 */
[----:B------:R-:W-:Y:S01]  /*6a00*/  FFMA R9, R41, R52, R9 ;  /* 0x0000003429097223 */ /* 0x000fe20000000009 */
[--C-:B------:R-:W-:Y:S01]  /*6a10*/  HADD2.F32 R53, -RZ, R55.reuse.H0_H0 ;  /* 0x20000037ff357230 */ /* 0x100fe20000004100 */
[----:B------:R-:W-:Y:S01]  /*6a20*/  F2FP.SATFINITE.E4M3.F32.PACK_AB_MERGE_C R101, R11, R6, RZ ;  /* 0x000000060b65723e */ /* 0x000fe200048070ff */
[C---:B------:R-:W-:Y:S01]  /*6a30*/  FFMA R10, R41.reuse, R49, R10 ;  /* 0x00000031290a7223 */ /* 0x040fe2000000000a */
[C---:B------:R-:W-:Y:S01]  /*6a40*/  FFMA R15, R41.reuse, R54, R15 ;  /* 0x00000036290f7223 */ /* 0x040fe2000000000f */
[----:B------:R-:W-:Y:S01]  /*6a50*/  FFMA R12, R41, R51, R12 ;  /* 0x00000033290c7223 */ /* 0x000fe2000000000c */
[----:B------:R-:W-:Y:S01]  /*6a60*/  F2FP.SATFINITE.E4M3.F32.PACK_AB_MERGE_C R101, R5, R4, R101 ;  /* 0x000000040565723e */ /* 0x000fe20004807065 */
[----:B------:R-:W-:Y:S01]  /*6a70*/  FFMA R13, R41, R56, R13 ;  /* 0x00000038290d7223 */ /* 0x000fe2000000000d */
[----:B------:R-:W-:Y:S01]  /*6a80*/  HADD2.F32 R58, -RZ, R55.H1_H1 ;  /* 0x30000037ff3a7230 */ /* 0x000fe20000004100 */
[----:B------:R-:W-:Y:S01]  /*6a90*/  F2FP.SATFINITE.E4M3.F32.PACK_AB_MERGE_C R102, R15, R10, RZ ;  /* 0x0000000a0f66723e */ /* 0x000fe200048070ff */
[----:B------:R-:W-:Y:S02]  /*6aa0*/  HADD2.F32 R55, -RZ, R57.H0_H0 ;  /* 0x20000039ff377230 */ /* 0x000fe40000004100 */
[C---:B------:R-:W-:Y:S01]  /*6ab0*/  FMUL R14, R38.reuse, R18 ;  /* 0x00000012260e7220 */ /* 0x040fe20000400000 */
[C---:B------:R-:W-:Y:S01]  /*6ac0*/  FMUL R19, R38.reuse, R19 ;  /* 0x0000001326137220 */ /* 0x040fe20000400000 */
[--C-:B------:R-:W-:Y:S02]  /*6ad0*/  HADD2.F32 R57, -RZ, R59.reuse.H0_H0 ;  /* 0x2000003bff397230 */ /* 0x100fe40000004100 */
[C---:B------:R-:W-:Y:S01]  /*6ae0*/  FMUL R18, R38.reuse, R22 ;  /* 0x0000001626127220 */ /* 0x040fe20000400000 */
[C---:B------:R-:W-:Y:S01]  /*6af0*/  FFMA R14, R41.reuse, R53, R14 ;  /* 0x00000035290e7223 */ /* 0x040fe2000000000e */
[----:B------:R-:W-:Y:S02]  /*6b00*/  HADD2.F32 R62, -RZ, R59.H1_H1 ;  /* 0x3000003bff3e7230 */ /* 0x000fe40000004100 */
[C---:B------:R-:W-:Y:S01]  /*6b10*/  FFMA R19, R41.reuse, R58, R19 ;  /* 0x0000003a29137223 */ /* 0x040fe20000000013 */
[----:B------:R-:W-:Y:S02]  /*6b20*/  HADD2.F32 R59, -RZ, R61.H0_H0 ;  /* 0x2000003dff3b7230 */ /* 0x000fe40000004100 */
[C---:B------:R-:W-:Y:S01]  /*6b30*/  FMUL R23, R38.reuse, R23 ;  /* 0x0000001726177220 */ /* 0x040fe20000400000 */
[C---:B------:R-:W-:Y:S01]  /*6b40*/  FFMA R16, R41.reuse, R55, R16 ;  /* 0x0000003729107223 */ /* 0x040fe20000000010 */
[C---:B------:R-:W-:Y:S01]  /*6b50*/  FFMA R17, R41.reuse, R60, R17 ;  /* 0x0000003c29117223 */ /* 0x040fe20000000011 */
[--C-:B------:R-:W-:Y:S02]  /*6b60*/  HADD2.F32 R61, -RZ, R63.reuse.H0_H0 ;  /* 0x2000003fff3d7230 */ /* 0x100fe40000004100 */
[C---:B------:R-:W-:Y:S01]  /*6b70*/  FFMA R18, R41.reuse, R57, R18 ;  /* 0x0000003929127223 */ /* 0x040fe20000000012 */
[----:B------:R-:W-:Y:S02]  /*6b80*/  HADD2.F32 R66, -RZ, R63.H1_H1 ;  /* 0x3000003fff427230 */ /* 0x000fe40000004100 */
[C---:B------:R-:W-:Y:S01]  /*6b90*/  FMUL R22, R38.reuse, R26 ;  /* 0x0000001a26167220 */ /* 0x040fe20000400000 */
[----:B------:R-:W-:Y:S02]  /*6ba0*/  HADD2.F32 R63, -RZ, R65.H0_H0 ;  /* 0x20000041ff3f7230 */ /* 0x000fe40000004100 */
[C---:B------:R-:W-:Y:S01]  /*6bb0*/  FFMA R23, R41.reuse, R62, R23 ;  /* 0x0000003e29177223 */ /* 0x040fe20000000017 */
[C---:B------:R-:W-:Y:S01]  /*6bc0*/  FMUL R27, R38.reuse, R27 ;  /* 0x0000001b261b7220 */ /* 0x040fe20000400000 */
[C---:B------:R-:W-:Y:S01]  /*6bd0*/  FFMA R20, R41.reuse, R59, R20 ;  /* 0x0000003b29147223 */ /* 0x040fe20000000014 */
[C---:B------:R-:W-:Y:S01]  /*6be0*/  FFMA R21, R41.reuse, R64, R21 ;  /* 0x0000004029157223 */ /* 0x040fe20000000015 */
[--C-:B------:R-:W-:Y:S02]  /*6bf0*/  HADD2.F32 R65, -RZ, R67.reuse.H0_H0 ;  /* 0x20000043ff417230 */ /* 0x100fe40000004100 */
[C---:B------:R-:W-:Y:S01]  /*6c00*/  FFMA R22, R41.reuse, R61, R22 ;  /* 0x0000003d29167223 */ /* 0x040fe20000000016 */
[----:B------:R-:W-:Y:S02]  /*6c10*/  HADD2.F32 R70, -RZ, R67.H1_H1 ;  /* 0x30000043ff467230 */ /* 0x000fe40000004100 */
[C---:B------:R-:W-:Y:S01]  /*6c20*/  FMUL R26, R38.reuse, R30 ;  /* 0x0000001e261a7220 */ /* 0x040fe20000400000 */
[--C-:B------:R-:W-:Y:S02]  /*6c30*/  HADD2.F32 R67, -RZ, R40.reuse.H0_H0 ;  /* 0x20000028ff437230 */ /* 0x100fe40000004100 */
[C---:B------:R-:W-:Y:S01]  /*6c40*/  FFMA R27, R41.reuse, R66, R27 ;  /* 0x00000042291b7223 */ /* 0x040fe2000000001b */
[C---:B------:R-:W-:Y:S01]  /*6c50*/  FMUL R31, R38.reuse, R31 ;  /* 0x0000001f261f7220 */ /* 0x040fe20000400000 */
[C---:B------:R-:W-:Y:S01]  /*6c60*/  FFMA R24, R41.reuse, R63, R24 ;  /* 0x0000003f29187223 */ /* 0x040fe20000000018 */
[----:B------:R-:W-:Y:S02]  /*6c70*/  HADD2.F32 R40, -RZ, R40.H1_H1 ;  /* 0x30000028ff287230 */ /* 0x000fe40000004100 */
[C---:B------:R-:W-:Y:S01]  /*6c80*/  FFMA R25, R41.reuse, R68, R25 ;  /* 0x0000004429197223 */ /* 0x040fe20000000019 */
[--C-:B------:R-:W-:Y:S02]  /*6c90*/  HADD2.F32 R69, -RZ, R42.reuse.H0_H0 ;  /* 0x2000002aff457230 */ /* 0x100fe40000004100 */
[C---:B------:R-:W-:Y:S01]  /*6ca0*/  FFMA R26, R41.reuse, R65, R26 ;  /* 0x00000041291a7223 */ /* 0x040fe2000000001a */
[----:B------:R-:W-:Y:S02]  /*6cb0*/  HADD2.F32 R42, -RZ, R42.H1_H1 ;  /* 0x3000002aff2a7230 */ /* 0x000fe40000004100 */
[C---:B------:R-:W-:Y:S01]  /*6cc0*/  FMUL R30, R38.reuse, R34 ;  /* 0x00000022261e7220 */ /* 0x040fe20000400000 */
[----:B------:R-:W-:Y:S01]  /*6cd0*/  FFMA R31, R41, R70, R31 ;  /* 0x00000046291f7223 */ /* 0x000fe2000000001f */
[----:B------:R-:W-:Y:S01]  /*6ce0*/  FMUL R35, R38, R35 ;  /* 0x0000002326237220 */ /* 0x000fe20000400000 */
[----:B------:R-:W-:Y:S01]  /*6cf0*/  F2FP.SATFINITE.E4M3.F32.PACK_AB_MERGE_C R103, R19, R14, RZ ;  /* 0x0000000e1367723e */ /* 0x000fe200048070ff */
[C---:B------:R-:W-:Y:S01]  /*6d00*/  FFMA R28, R41.reuse, R67, R28 ;  /* 0x00000043291c7223 */ /* 0x040fe2000000001c */
[C---:B------:R-:W-:Y:S01]  /*6d10*/  FFMA R29, R41.reuse, R40, R29 ;  /* 0x00000028291d7223 */ /* 0x040fe2000000001d */
[C---:B------:R-:W-:Y:S01]  /*6d20*/  FFMA R30, R41.reuse, R69, R30 ;  /* 0x00000045291e7223 */ /* 0x040fe2000000001e */
[----:B------:R-:W-:Y:S01]  /*6d30*/  FFMA R35, R41, R42, R35 ;  /* 0x0000002a29237223 */ /* 0x000fe20000000023 */
[----:B------:R-:W-:Y:S02]  /*6d40*/  F2FP.SATFINITE.E4M3.F32.PACK_AB_MERGE_C R102, R9, R8, R102 ;  /* 0x000000080966723e */ /* 0x000fe40004807066 */
[----:B------:R-:W-:Y:S02]  /*6d50*/  F2FP.SATFINITE.E4M3.F32.PACK_AB_MERGE_C R103, R13, R12, R103 ;  /* 0x0000000c0d67723e */ /* 0x000fe40004807067 */
[----:B------:R-:W-:Y:S02]  /*6d60*/  F2FP.SATFINITE.E4M3.F32.PACK_AB_MERGE_C R104, R23, R18, RZ ;  /* 0x000000121768723e */ /* 0x000fe400048070ff */
[----:B------:R-:W-:Y:S01]  /*6d70*/  F2FP.SATFINITE.E4M3.F32.PACK_AB_MERGE_C R105, R27, R22, RZ ;  /* 0x000000161b69723e */ /* 0x000fe200048070ff */
[----:B------:R1:W-:Y:S01]  /*6d80*/  STS.128 [R84+UR44+0x2200], R100 ;  /* 0x0022006454007988 */ /* 0x0003e20008000c2c */
[----:B------:R-:W-:Y:S02]  /*6d90*/  F2FP.SATFINITE.E4M3.F32.PACK_AB_MERGE_C R110, R31, R26, RZ ;  /* 0x0000001a1f6e723e */ /* 0x000fe400048070ff */
[----:B------:R-:W-:Y:S02]  /*6da0*/  F2FP.SATFINITE.E4M3.F32.PACK_AB_MERGE_C R111, R35, R30, RZ ;  /* 0x0000001e236f723e */ /* 0x000fe400048070ff */
[----:B------:R-:W-:Y:S02]  /*6db0*/  F2FP.SATFINITE.E4M3.F32.PACK_AB_MERGE_C R104, R17, R16, R104 ;  /* 0x000000101168723e */ /* 0x000fe40004807068 */
[----:B------:R-:W-:Y:S02]  /*6dc0*/  F2FP.SATFINITE.E4M3.F32.PACK_AB_MERGE_C R105, R21, R20, R105 ;  /* 0x000000141569723e */ /* 0x000fe40004807069 */
[----:B------:R-:W-:Y:S02]  /*6dd0*/  F2FP.SATFINITE.E4M3.F32.PACK_AB_MERGE_C R106, R25, R24, R110 ;  /* 0x00000018196a723e */ /* 0x000fe4000480706e */
[----:B------:R-:W-:Y:S02]  /*6de0*/  F2FP.SATFINITE.E4M3.F32.PACK_AB_MERGE_C R107, R29, R28, R111 ;  /* 0x0000001c1d6b723e */ /* 0x000fe4000480706f */
[----:B------:R-:W-:Y:S02]  /*6df0*/  LEA R109, R93, UR44, 0x3 ;  /* 0x0000002c5d6d7c11 */ /* 0x000fe4000f8e18ff */
[----:B------:R-:W-:Y:S01]  /*6e00*/  @P6 SHF.L.U32 R110, R92, 0x1f, RZ ;  /* 0x0000001f5c6e6819 */ /* 0x000fe200000006ff */
[----:B------:R1:W-:Y:S01]  /*6e10*/  STS.128 [R98+0x2200], R104 ;  /* 0x0022006862007388 */ /* 0x0003e20000000c00 */
[----:B------:R-:W-:Y:S01]  /*6e20*/  @!PT LDS RZ, [RZ] ;  /* 0x00000000fffff984 */ /* 0x000fe20000000800 */
[----:B------:R-:W-:Y:S01]  /*6e30*/  @!PT LDS RZ, [RZ] ;  /* 0x00000000fffff984 */ /* 0x000fe20000000800 */
[----:B------:R-:W-:Y:S01]  /*6e40*/  @!PT LDS RZ, [RZ] ;  /* 0x00000000fffff984 */ /* 0x000fe20000000800 */
[----:B------:R-:W-:Y:S01]  /*6e50*/  @!PT LDS RZ, [RZ] ;  /* 0x00000000fffff984 */ /* 0x000fe20000000800 */
[----:B------:R2:W-:Y:S07]  /*6e60*/  MEMBAR.ALL.CTA ;  /* 0x0000000000007992 */ /* 0x0005ee0000008000 */
[----:B--2---:R-:W2:Y:S02]  /*6e70*/  FENCE.VIEW.ASYNC.S ;  /* 0x00000000000073c6 */ /* 0x004ea40000000000 */
[----:B--2---:R-:W-:Y:S06]  /*6e80*/  BAR.SYNC.DEFER_BLOCKING 0x1, 0x80 ;  /* 0x0042000000007b1d */ /* 0x004fec0000010000 */
[----:B------:R-:W-:Y:S05]  /*6e90*/  @P0 BRA `(.L_x_113) ;  /* 0x00000000003c0947 */ /* 0x000fea0003800000 */
[----:B------:R-:W2:Y:S01]  /*6ea0*/  LDCU.64 UR6, c[0x0][0x348] ;  /* 0x00006900ff0677ac */ /* 0x000ea20008000a00 */
[----:B------:R-:W-:Y:S01]  /*6eb0*/  UIADD3 UR4, UPT, UPT, UR44, 0x2200, URZ ;  /* 0x000022002c047890 */ /* 0x000fe2000fffe0ff */
[----:B------:R-:W-:Y:S01]  /*6ec0*/  UMOV UR51, UR36 ;  /* 0x0000002400337c82 */ /* 0x000fe20008000000 */
[----:B------:R-:W-:Y:S02]  /*6ed0*/  UIADD3 UR9, UPT, UPT, UR49, 0x40, URZ ;  /* 0x0000004031097890 */ /* 0x000fe4000fffe0ff */
[----:B------:R-:W-:Y:S02]  /*6ee0*/  UIADD3 UR8, UPT, UPT, UR44, 0x2a00, URZ ;  /* 0x00002a002c087890 */ /* 0x000fe4000fffe0ff */
[----:B------:R-:W-:Y:S01]  /*6ef0*/  MOV R96, UR4 ;  /* 0x0000000400607c02 */ /* 0x000fe20008000f00 */
[----:B------:R-:W-:Y:S01]  /*6f00*/  UMOV UR10, UR50 ;  /* 0x00000032000a7c82 */ /* 0x000fe20008000000 */
[----:B------:R-:W-:Y:S02]  /*6f10*/  UMOV UR11, UR36 ;  /* 0x00000024000b7c82 */ /* 0x000fe40008000000 */
[----:B------:R-:W-:Y:S01]  /*6f20*/  R2UR UR48, R96 ;  /* 0x00000000603072ca */ /* 0x000fe200000e0000 */
[----:B--2---:R-:W-:Y:S04]  /*6f30*/  UIADD3 UR4, UP0, UPT, UR6, 0x680, URZ ;  /* 0x0000068006047890 */ /* 0x004fe8000ff1e0ff */
[----:B------:R-:W-:Y:S09]  /*6f40*/  UIADD3.X UR5, UPT, UPT, URZ, UR7, URZ, UP0, !UPT ;  /* 0x00000007ff057290 */ /* 0x000ff200087fe4ff */
[----:B------:R2:W-:Y:S01]  /*6f50*/  UTMASTG.3D [UR48], [UR4] ;  /* 0x00000030040073b5 */ /* 0x0005e20008010000 */
[----:B------:R2:W-:Y:S01]  /*6f60*/  UTMASTG.3D [UR8], [UR4] ;  /* 0x00000008040073b5 */ /* 0x0005e20008010000 */
[----:B------:R0:W-:Y:S01]  /*6f70*/  UTMACMDFLUSH ;  /* 0x00000000000079b7 */ /* 0x0001e20000000000 */
[----:B--2---:R-:W-:Y:S04]  /*6f80*/  DEPBAR.LE SB0, 0x1 ;  /* 0x000080400000791a */ /* 0x004fe80000000000 */
.L_x_113:
[----:B------:R-:W-:Y:S05]  /*6f90*/  BSYNC.RECONVERGENT B0 ;  /* 0x0000000000007941 */ /* 0x000fea0003800200 */
.L_x_112:
[----:B------:R-:W-:Y:S06]  /*6fa0*/  BAR.SYNC.DEFER_BLOCKING 0x1, 0x80 ;  /* 0x0042000000007b1d */ /* 0x000fec0000010000 */
[----:B------:R-:W2:Y:S01]  /*6fb0*/  @P6 SYNCS.PHASECHK.TRANS64.TRYWAIT P0, [R109+URZ+0x40], R110 ;  /* 0x0000406e6d0065a7 */ /* 0x000ea200080011ff */
[----:B------:R-:W-:Y:S01]  /*6fc0*/  BSSY B1, `(.L_x_114) ;  /* 0x0000020000017945 */ /* 0x000fe20003800000 */
[----:B--2---:R-:W-:Y:S03]  /*6fd0*/  @P6 SEL R71, RZ, 0x1, !P0 ;  /* 0x00000001ff476807 */ /* 0x004fe60004000000 */
[----:B------:R-:W-:Y:S05]  /*6fe0*/  @!P6 BRA `(.L_x_115) ;  /* 0x000000000074e947 */ /* 0x000fea0003800000 */
[----:B------:R-:W-:Y:S01]  /*6ff0*/  ISETP.NE.AND P1, PT, R99, RZ, PT ;  /* 0x000000ff6300720c */ /* 0x000fe20003f25270 */
[----:B------:R-:W-:Y:S01]  /*7000*/  BSSY B0, `(.L_x_116) ;  /* 0x0000009000007945 */ /* 0x000fe20003800000 */
[----:B------:R-:W-:Y:S11]  /*7010*/  ISETP.NE.AND P0, PT, R71, RZ, PT ;  /* 0x000000ff4700720c */ /* 0x000ff60003f05270 */
[----:B------:R-:W-:Y:S05]  /*7020*/  @P1 IMAD R0, R93, 0x1000, R84 ;  /* 0x000010005d001824 */ /* 0x000fea00078e0254 */
[----:B------:R-:W-:Y:S05]  /*7030*/  @P1 IADD3 R3, PT, PT, R0, UR44, RZ ;  /* 0x0000002c00031c10 */ /* 0x000fea000fffe0ff */
[----:B------:R-:W-:Y:S01]  /*7040*/  @P1 IMAD.IADD R3, R3, 0x1, R108 ;  /* 0x0000000103031824 */ /* 0x000fe200078e026c */
[----:B------:R-:W-:Y:S06]  /*7050*/  @P0 BRA `(.L_x_117) ;  /* 0x00000000000c0947 */ /* 0x000fec0003800000 */
[----:B------:R-:W-:Y:S04]  /*7060*/  SHF.L.U32 R2, R92, 0x1f, RZ ;  /* 0x0000001f5c027819 */ /* 0x000fe800000006ff */
[----:B------:R-:W2:Y:S02]  /*7070*/  SYNCS.PHASECHK.TRANS64.TRYWAIT P0, [R109+URZ+0x40], R2 ;  /* 0x000040026d0075a7 */ /* 0x000ea400080011ff */
[----:B--2---:R-:W-:Y:S05]  /*7080*/  @!P0 BRA `(.L_x_118) ;  /* 0x0000001800108947 */ /* 0x004fea0003800000 */
.L_x_117:
[----:B------:R-:W-:Y:S05]  /*7090*/  BSYNC B0 ;  /* 0x0000000000007941 */ /* 0x000fea0003800000 */
.L_x_116:
[----:B------:R-:W-:Y:S01]  /*70a0*/  ISETP.NE.AND P0, PT, R99, RZ, PT ;  /* 0x000000ff6300720c */ /* 0x000fe20003f05270 */
[----:B--2---:R-:W-:Y:S02]  /*70b0*/  VIADD R109, R109, 0x50 ;  /* 0x000000506d6d7836 */ /* 0x004fe40000000000 */
[----:B------:R-:W-:Y:S02]  /*70c0*/  IMAD.U32 R2, RZ, RZ, UR46 ;  /* 0x0000002eff027e24 */ /* 0x000fe4000f8e00ff */
[----:B------:R-:W-:Y:S03]  /*70d0*/  VIADD R93, R93, 0x1 ;  /* 0x000000015d5d7836 */ /* 0x000fe60000000000 */
[----:B------:R-:W-:Y:S05]  /*70e0*/  PRMT R2, R2, 0x654, R109 ;  /* 0x0000065402027816 */ /* 0x000fea000000006d */
[----:B------:R2:W3:Y:S04]  /*70f0*/  @P0 LDS.128 R72, [R0+UR44+0x200] ;  /* 0x0002002c00480984 */ /* 0x0004e80008000c00 */
[----:B------:R2:W4:Y:S01]  /*7100*/  @P0 LDS.128 R76, [R3+0x200] ;  /* 0x00020000034c0984 */ /* 0x0005220000000c00 */
        /* <DEDUP_REMOVED lines=11> */
.L_x_115:
[----:B------:R-:W-:Y:S05]  /*71c0*/  BSYNC B1 ;  /* 0x0000000000017941 */ /* 0x000fea0003800000 */
.L_x_114:
[----:B--2---:R-:W-:Y:S05]  /*71d0*/  VIADD R0, R39, 0x20 ;  /* 0x0000002027007836 */ /* 0x004fea0000000000 */
[----:B------:R-:W-:Y:S04]  /*71e0*/  SHF.R.U32.HI R0, RZ, 0x15, R0 ;  /* 0x00000015ff007819 */ /* 0x000fe80000011600 */
[----:B------:R-:W-:Y:S11]  /*71f0*/  LOP3.LUT P0, RZ, R0, 0x3, R87, 0x48, !PT ;  /* 0x0000000300ff7812 */ /* 0x000ff60007804857 */
[----:B------:R-:W-:Y:S02]  /*7200*/  @!UPT UIADD3 URZ, UPT, UPT, URZ, URZ, URZ ;  /* 0x000000fffffff290 */ /* 0x000fe4000fffe0ff */
[----:B------:R-:W-:Y:S05]  /*7210*/  @!P0 BRA `(.L_x_119) ;  /* 0x0000000000408947 */ /* 0x000fea0003800000 */
[----:B------:R-:W2:Y:S01]  /*7220*/  LDCU.64 UR8, c[0x4][0x70] ;  /* 0x01000e00ff0877ac */ /* 0x000ea20008000a00 */
[----:B------:R-:W-:Y:S01]  /*7230*/  MOV R3, 0x0 ;  /* 0x0000000000037802 */ /* 0x000fe20000000f00 */
[----:B------:R-:W-:Y:S02]  /*7240*/  HFMA2 R12, -RZ, RZ, 0, 5.9604644775390625e-08 ;  /* 0x00000001ff0c7431 */ /* 0x000fe400000001ff */
[----:B------:R-:W-:Y:S02]  /*7250*/  IMAD.MOV.U32 R8, RZ, RZ, 0x192 ;  /* 0x00000192ff087424 */ /* 0x000fe400078e00ff */
[----:B------:R-:W-:Y:S01]  /*7260*/  IMAD.MOV.U32 R13, RZ, RZ, RZ ;  /* 0x000000ffff0d7224 */ /* 0x000fe200078e00ff */
[----:B------:R-:W5:Y:S01]  /*7270*/  LDCU.64 UR6, c[0x4][0x78] ;  /* 0x01000f00ff0677ac */ /* 0x000f620008000a00 */
[----:B------:R-:W1:Y:S01]  /*7280*/  LDC.64 R2, c[0x4][R3] ;  /* 0x0100000003027b82 */ /* 0x000e620000000a00 */
[----:B------:R-:W3:Y:S01]  /*7290*/  LDCU.64 UR4, c[0x4][0x10] ;  /* 0x01000200ff0477ac */ /* 0x000ee20008000a00 */
[----:B--2---:R-:W-:Y:S01]  /*72a0*/  MOV R5, UR9 ;  /* 0x0000000900057c02 */ /* 0x004fe20008000f00 */
[----:B------:R-:W-:Y:S01]  /*72b0*/  IMAD.U32 R4, RZ, RZ, UR8 ;  /* 0x00000008ff047e24 */ /* 0x000fe2000f8e00ff */
[----:B-----5:R-:W-:Y:S01]  /*72c0*/  MOV R7, UR7 ;  /* 0x0000000700077c02 */ /* 0x020fe20008000f00 */
[----:B------:R-:W-:Y:S01]  /*72d0*/  IMAD.U32 R6, RZ, RZ, UR6 ;  /* 0x00000006ff067e24 */ /* 0x000fe2000f8e00ff */
[----:B---3--:R-:W-:Y:S01]  /*72e0*/  MOV R11, UR5 ;  /* 0x00000005000b7c02 */ /* 0x008fe20008000f00 */
[----:B------:R-:W-:Y:S02]  /*72f0*/  IMAD.U32 R10, RZ, RZ, UR4 ;  /* 0x00000004ff0a7e24 */ /* 0x000fe4000f8e00ff */
[----:B------:R-:W-:Y:S07]  /*7300*/  LEPC R20, `(.L_x_119) ;  /* 0x000000001014794e */ /* 0x000fee0000000000 */
[----:B-1--4-:R-:W-:Y:S05]  /*7310*/  CALL.ABS.NOINC R2 ;  /* 0x0000000002007343 */ /* 0x012fea0003c00000 */
.L_x_119:
[----:B------:R-:W-:Y:S01]  /*7320*/  ISETP.NE.AND P0, PT, R97, RZ, PT ;  /* 0x000000ff6100720c */ /* 0x000fe20003f05270 */
[----:B------:R-:W-:Y:S05]  /*7330*/  WARPSYNC.ALL ;  /* 0x0000000000007948 */ /* 0x000fea0003800000 */
[----:B------:R-:W-:Y:S01]  /*7340*/  R2UR UR4, R39 ;  /* 0x00000000270472ca */ /* 0x000fe200000e0000 */
[----:B------:R-:W-:Y:S01]  /*7350*/  BSSY.RECONVERGENT B0, `(.L_x_120) ;  /* 0x00000a0000007945 */ /* 0x000fe20003800200 */
[-C--:B---3--:R-:W-:Y:S02]  /*7360*/  F2FP.F16.E4M3.UNPACK_B R42, R72.reuse ;  /* 0x00000048ff2a723e */ /* 0x088fe400020006ff */
[----:B------:R-:W-:Y:S02]  /*7370*/  F2FP.F16.E4M3.UNPACK_B R72, R72.H1 ;  /* 0x00000048ff48723e */ /* 0x000fe400030006ff */
[-C--:B------:R-:W-:Y:S01]  /*7380*/  F2FP.F16.E4M3.UNPACK_B R46, R73.reuse ;  /* 0x00000049ff2e723e */ /* 0x080fe200020006ff */
[--C-:B------:R-:W-:Y:S01]  /*7390*/  HADD2.F32 R40, -RZ, R42.reuse.H0_H0 ;  /* 0x2000002aff287230 */ /* 0x100fe20000004100 */
[----:B------:R-:W-:Y:S01]  /*73a0*/  F2FP.F16.E4M3.UNPACK_B R73, R73.H1 ;  /* 0x00000049ff49723e */ /* 0x000fe200030006ff */
[----:B------:R-:W-:Y:S01]  /*73b0*/  HADD2.F32 R42, -RZ, R42.H1_H1 ;  /* 0x3000002aff2a7230 */ /* 0x000fe20000004100 */
[-C--:B------:R-:W-:Y:S01]  /*73c0*/  F2FP.F16.E4M3.UNPACK_B R50, R74.reuse ;  /* 0x0000004aff32723e */ /* 0x080fe200020006ff */
[----:B------:R-:W-:Y:S01]  /*73d0*/  HADD2.F32 R43, -RZ, R72.H0_H0 ;  /* 0x20000048ff2b7230 */ /* 0x000fe20000004100 */
[----:B------:R-:W-:Y:S01]  /*73e0*/  F2FP.F16.E4M3.UNPACK_B R74, R74.H1 ;  /* 0x0000004aff4a723e */ /* 0x000fe200030006ff */
[----:B------:R-:W2:Y:S01]  /*73f0*/  LDTM.x32 R4, tmem[UR4+0x20] ;  /* 0x00002004000479ee */ /* 0x000ea200082c0000 */
[----:B------:R-:W-:Y:S01]  /*7400*/  NOP ;  /* 0x0000000000007918 */ /* 0x000fe20000000000 */
[----:B------:R-:W-:Y:S01]  /*7410*/  IADD3 R90, PT, PT, R90, 0xb0, RZ ;  /* 0x000000b05a5a7810 */ /* 0x000fe20007ffe0ff */
[--C-:B------:R-:W-:Y:S01]  /*7420*/  HADD2.F32 R45, -RZ, R46.reuse.H0_H0 ;  /* 0x2000002eff2d7230 */ /* 0x100fe20000004100 */
[----:B------:R-:W-:Y:S01]  /*7430*/  F2FP.F16.E4M3.UNPACK_B R54, R75 ;  /* 0x0000004bff36723e */ /* 0x000fe200020006ff */
[----:B------:R-:W-:Y:S01]  /*7440*/  HADD2.F32 R46, -RZ, R46.H1_H1 ;  /* 0x3000002eff2e7230 */ /* 0x000fe20000004100 */
[----:B------:R-:W-:Y:S01]  /*7450*/  LOP3.LUT R90, R90, 0xfefffff8, RZ, 0xc0, !PT ;  /* 0xfefffff85a5a7812 */ /* 0x000fe200078ec0ff */
[--C-:B------:R-:W-:Y:S01]  /*7460*/  HADD2.F32 R49, -RZ, R50.reuse.H0_H0 ;  /* 0x20000032ff317230 */ /* 0x100fe20000004100 */
[----:B----4-:R-:W-:Y:S01]  /*7470*/  F2FP.F16.E4M3.UNPACK_B R58, R76 ;  /* 0x0000004cff3a723e */ /* 0x010fe200020006ff */
[----:B------:R-:W-:Y:S01]  /*7480*/  HADD2.F32 R50, -RZ, R50.H1_H1 ;  /* 0x30000032ff327230 */ /* 0x000fe20000004100 */
[----:B--2---:R2:W-:Y:S01]  /*7490*/  SYNCS.ARRIVE.TRANS64.RED.A1T0 RZ, [R90+URZ], RZ ;  /* 0x000000ff5aff79a7 */ /* 0x0045e200081004ff */
[--C-:B------:R-:W-:Y:S01]  /*74a0*/  HADD2.F32 R53, -RZ, R54.reuse.H0_H0 ;  /* 0x20000036ff357230 */ /* 0x100fe20000004100 */
[----:B------:R-:W-:Y:S01]  /*74b0*/  F2FP.F16.E4M3.UNPACK_B R62, R77 ;  /* 0x0000004dff3e723e */ /* 0x000fe200020006ff */
[----:B------:R-:W-:Y:S01]  /*74c0*/  HADD2.F32 R54, -RZ, R54.H1_H1 ;  /* 0x30000036ff367230 */ /* 0x000fe20000004100 */
[----:B------:R-:W-:Y:S01]  /*74d0*/  F2FP.F16.E4M3.UNPACK_B R66, R78 ;  /* 0x0000004eff42723e */ /* 0x000fe200020006ff */
[--C-:B------:R-:W-:Y:S01]  /*74e0*/  HADD2.F32 R57, -RZ, R58.reuse.H0_H0 ;  /* 0x2000003aff397230 */ /* 0x100fe20000004100 */
[----:B------:R-:W-:Y:S01]  /*74f0*/  F2FP.F16.E4M3.UNPACK_B R70, R79 ;  /* 0x0000004fff46723e */ /* 0x000fe200020006ff */
[----:B------:R-:W-:Y:S01]  /*7500*/  HADD2.F32 R58, -RZ, R58.H1_H1 ;  /* 0x3000003aff3a7230 */ /* 0x000fe20000004100 */
[----:B------:R-:W-:Y:S01]  /*7510*/  F2FP.F16.E4M3.UNPACK_B R75, R75.H1 ;  /* 0x0000004bff4b723e */ /* 0x000fe200030006ff */
[--C-:B------:R-:W-:Y:S01]  /*7520*/  HADD2.F32 R61, -RZ, R62.reuse.H0_H0 ;  /* 0x2000003eff3d7230 */ /* 0x100fe20000004100 */
[----:B------:R-:W-:Y:S01]  /*7530*/  F2FP.F16.E4M3.UNPACK_B R76, R76.H1 ;  /* 0x0000004cff4c723e */ /* 0x000fe200030006ff */
[----:B------:R-:W-:Y:S01]  /*7540*/  HADD2.F32 R63, -RZ, R62.H1_H1 ;  /* 0x3000003eff3f7230 */ /* 0x000fe20000004100 */
[----:B------:R-:W-:Y:S01]  /*7550*/  F2FP.F16.E4M3.UNPACK_B R77, R77.H1 ;  /* 0x0000004dff4d723e */ /* 0x000fe200030006ff */
[--C-:B------:R-:W-:Y:S02]  /*7560*/  HADD2.F32 R65, -RZ, R66.reuse.H0_H0 ;  /* 0x20000042ff417230 */ /* 0x100fe40000004100 */
[C---:B------:R-:W-:Y:S01]  /*7570*/  FMUL R4, R38.reuse, R4 ;  /* 0x0000000426047220 */ /* 0x040fe20000400000 */
        /* <DEDUP_REMOVED lines=16> */
[--C-:B------:R-:W-:Y:S02]  /*7680*/  HADD2.F32 R69, -RZ, R70.reuse.H0_H0 ;  /* 0x20000046ff457230 */ /* 0x100fe40000004100 */
[C---:B------:R-:W-:Y:S01]  /*7690*/  FMUL R28, R38.reuse, R32 ;  /* 0x00000020261c7220 */ /* 0x040fe20000400000 */
[----:B------:R-:W-:Y:S02]  /*76a0*/  HADD2.F32 R70, -RZ, R70.H1_H1 ;  /* 0x30000046ff467230 */ /* 0x000fe40000004100 */
[C---:B------:R-:W-:Y:S01]  /*76b0*/  FMUL R29, R38.reuse, R33 ;  /* 0x00000021261d7220 */ /* 0x040fe20000400000 */
[----:B------:R-:W-:Y:S02]  /*76c0*/  HADD2.F32 R44, -RZ, R72.H1_H1 ;  /* 0x30000048ff2c7230 */ /* 0x000fe40000004100 */
[C---:B------:R-:W-:Y:S01]  /*76d0*/  FMUL R6, R38.reuse, R6 ;  /* 0x0000000626067220 */ /* 0x040fe20000400000 */
[C---:B------:R-:W-:Y:S01]  /*76e0*/  FMUL R7, R38.reuse, R7 ;  /* 0x0000000726077220 */ /* 0x040fe20000400000 */
[--C-:B------:R-:W-:Y:S02]  /*76f0*/  HADD2.F32 R47, -RZ, R73.reuse.H0_H0 ;  /* 0x20000049ff2f7230 */ /* 0x100fe40000004100 */
[C---:B------:R-:W-:Y:S01]  /*7700*/  FMUL R10, R38.reuse, R10 ;  /* 0x0000000a260a7220 */ /* 0x040fe20000400000 */
[C---:B------:R-:W-:Y:S01]  /*7710*/  FFMA R6, R41.reuse, R43, R6 ;  /* 0x0000002b29067223 */ /* 0x040fe20000000006 */
[----:B------:R-:W-:Y:S02]  /*7720*/  HADD2.F32 R48, -RZ, R73.H1_H1 ;  /* 0x30000049ff307230 */ /* 0x000fe40000004100 */
[C---:B------:R-:W-:Y:S01]  /*7730*/  FFMA R7, R41.reuse, R44, R7 ;  /* 0x0000002c29077223 */ /* 0x040fe20000000007 */
[C---:B------:R-:W-:Y:S01]  /*7740*/  FFMA R8, R41.reuse, R45, R8 ;  /* 0x0000002d29087223 */ /* 0x040fe20000000008 */
[C---:B------:R-:W-:Y:S01]  /*7750*/  FFMA R9, R41.reuse, R46, R9 ;  /* 0x0000002e29097223 */ /* 0x040fe20000000009 */
[----:B------:R-:W-:Y:S01]  /*7760*/  FFMA R10, R41, R47, R10 ;  /* 0x0000002f290a7223 */ /* 0x000fe2000000000a */
[C---:B------:R-:W-:Y:S01]  /*7770*/  FMUL R11, R38.reuse, R11 ;  /* 0x0000000b260b7220 */ /* 0x040fe20000400000 */
[----:B------:R-:W-:Y:S01]  /*7780*/  F2FP.F16.E4M3.UNPACK_B R78, R78.H1 ;  /* 0x0000004eff4e723e */ /* 0x000fe200030006ff */
[--C-:B------:R-:W-:Y:S01]  /*7790*/  HADD2.F32 R51, -RZ, R74.reuse.H0_H0 ;  /* 0x2000004aff337230 */ /* 0x100fe20000004100 */
[----:B-1----:R-:W-:Y:S01]  /*77a0*/  F2FP.SATFINITE.E4M3.F32.PACK_AB_MERGE_C R100, R7, R6, RZ ;  /* 0x000000060764723e */ /* 0x002fe200048070ff */
[C---:B------:R-:W-:Y:S01]  /*77b0*/  FFMA R11, R41.reuse, R48, R11 ;  /* 0x00000030290b7223 */ /* 0x040fe2000000000b */
[C---:B------:R-:W-:Y:S01]  /*77c0*/  FFMA R12, R41.reuse, R49, R12 ;  /* 0x00000031290c7223 */ /* 0x040fe2000000000c */
[----:B------:R-:W-:Y:S01]  /*77d0*/  FFMA R13, R41, R50, R13 ;  /* 0x00000032290d7223 */ /* 0x000fe2000000000d */
[----:B------:R-:W-:Y:S01]  /*77e0*/  F2FP.SATFINITE.E4M3.F32.PACK_AB_MERGE_C R100, R5, R4, R100 ;  /* 0x000000040564723e */ /* 0x000fe20004807064 */
[----:B------:R-:W-:Y:S01]  /*77f0*/  HADD2.F32 R52, -RZ, R74.H1_H1 ;  /* 0x3000004aff347230 */ /* 0x000fe20000004100 */
[----:B------:R-:W-:Y:S01]  /*7800*/  F2FP.SATFINITE.E4M3.F32.PACK_AB_MERGE_C R101, R11, R10, RZ ;  /* 0x0000000a0b65723e */ /* 0x000fe200048070ff */
[C---:B------:R-:W-:Y:S01]  /*7810*/  FMUL R14, R38.reuse, R14 ;  /* 0x0000000e260e7220 */ /* 0x040fe20000400000 */
[C---:B------:R-:W-:Y:S01]  /*7820*/  FMUL R15, R38.reuse, R15 ;  /* 0x0000000f260f7220 */ /* 0x040fe20000400000 */
[--C-:B------:R-:W-:Y:S01]  /*7830*/  HADD2.F32 R55, -RZ, R75.reuse.H0_H0 ;  /* 0x2000004bff377230 */ /* 0x100fe20000004100 */
[----:B------:R-:W-:Y:S01]  /*7840*/  F2FP.SATFINITE.E4M3.F32.PACK_AB_MERGE_C R101, R9, R8, R101 ;  /* 0x000000080965723e */ /* 0x000fe20004807065 */
[C---:B------:R-:W-:Y:S01]  /*7850*/  FFMA R14, R41.reuse, R51, R14 ;  /* 0x00000033290e7223 */ /* 0x040fe2000000000e */
[C---:B------:R-:W-:Y:S01]  /*7860*/  FFMA R15, R41.reuse, R52, R15 ;  /* 0x00000034290f7223 */ /* 0x040fe2000000000f */
[C---:B------:R-:W-:Y:S01]  /*7870*/  FFMA R16, R41.reuse, R53, R16 ;  /* 0x0000003529107223 */ /* 0x040fe20000000010 */
[C---:B------:R-:W-:Y:S01]  /*7880*/  FFMA R17, R41.reuse, R54, R17 ;  /* 0x0000003629117223 */ /* 0x040fe20000000011 */
        /* <DEDUP_REMOVED lines=15> */
[C---:B------:R-:W-:Y:S01]  /*7980*/  FFMA R23, R41.reuse, R60, R23 ;  /* 0x0000003c29177223 */ /* 0x040fe20000000017 */
[C---:B------:R-:W-:Y:S01]  /*7990*/  FMUL R27, R38.reuse, R27 ;  /* 0x0000001b261b7220 */ /* 0x040fe20000400000 */
[C---:B------:R-:W-:Y:S01]  /*79a0*/  FFMA R0, R41.reuse, R61, R0 ;  /* 0x0000003d29007223 */ /* 0x040fe20000000000 */
[----:B------:R-:W-:Y:S01]  /*79b0*/  F2FP.F16.E4M3.UNPACK_B R79, R79.H1 ;  /* 0x0000004fff4f723e */ /* 0x000fe200030006ff */
        /* <DEDUP_REMOVED lines=16> */
[----:B------:R-:W-:Y:S01]  /*7ac0*/  FFMA R28, R41, R69, R28 ;  /* 0x00000045291c7223 */ /* 0x000fe2000000001c */
[----:B------:R-:W-:Y:S01]  /*7ad0*/  F2FP.SATFINITE.E4M3.F32.PACK_AB_MERGE_C R103, R19, R18, RZ ;  /* 0x000000121367723e */ /* 0x000fe200048070ff */
        /* <DEDUP_REMOVED lines=14> */
[----:B--2---:R-:W-:Y:S03]  /*7bc0*/  IADD3 R90, PT, PT, R36, 0x1, RZ ;  /* 0x00000001245a7810 */ /* 0x004fe60007ffe0ff */
        /* <DEDUP_REMOVED lines=10> */
[----:B------:R-:W-:Y:S02]  /*7c70*/  UIADD3 UR13, UPT, UPT, UR49, 0x20, URZ ;  /* 0x00000020310d7890 */ /* 0x000fe4000fffe0ff */
[----:B------:R-:W-:Y:S01]  /*7c80*/  UIADD3 UR12, UPT, UPT, UR44, 0x3200, URZ ;  /* 0x000032002c0c7890 */ /* 0x000fe2000fffe0ff */
[----:B------:R-:W-:Y:S01]  /*7c90*/  UMOV UR14, UR50 ;  /* 0x00000032000e7c82 */ /* 0x000fe20008000000 */
[----:B------:R-:W-:Y:S01]  /*7ca0*/  UMOV UR15, UR36 ;  /* 0x00000024000f7c82 */ /* 0x000fe20008000000 */
[----:B------:R-:W-:Y:S02]  /*7cb0*/  UIADD3 UR9, UPT, UPT, UR49, 0x60, URZ ;  /* 0x0000006031097890 */ /* 0x000fe4000fffe0ff */
[----:B------:R-:W-:Y:S01]  /*7cc0*/  UIADD3 UR8, UPT, UPT, UR44, 0x3a00, URZ ;  /* 0x00003a002c087890 */ /* 0x000fe2000fffe0ff */
[----:B------:R-:W-:Y:S01]  /*7cd0*/  UMOV UR10, UR50 ;  /* 0x00000032000a7c82 */ /* 0x000fe20008000000 */
[----:B------:R-:W-:Y:S01]  /*7ce0*/  UMOV UR11, UR36 ;  /* 0x00000024000b7c82 */ /* 0x000fe20008000000 */
[----:B--2---:R-:W-:Y:S04]  /*7cf0*/  UIADD3 UR4, UP0, UPT, UR6, 0x680, URZ ;  /* 0x0000068006047890 */ /* 0x004fe8000ff1e0ff */
[----:B------:R-:W-:Y:S09]  /*7d00*/  UIADD3.X UR5, UPT, UPT, URZ, UR7, URZ, UP0, !UPT ;  /* 0x00000007ff057290 */ /* 0x000ff200087fe4ff */
[----:B------:R2:W-:Y:S01]  /*7d10*/  UTMASTG.3D [UR12], [UR4] ;  /* 0x0000000c040073b5 */ /* 0x0005e20008010000 */
[----:B------:R2:W-:Y:S01]  /*7d20*/  UTMASTG.3D [UR8], [UR4] ;  /* 0x00000008040073b5 */ /* 0x0005e20008010000 */
[----:B------:R0:W-:Y:S01]  /*7d30*/  UTMACMDFLUSH ;  /* 0x00000000000079b7 */ /* 0x0001e20000000000 */
[----:B--2---:R-:W-:Y:S04]  /*7d40*/  DEPBAR.LE SB0, 0x1 ;  /* 0x000080400000791a */ /* 0x004fe80000000000 */
.L_x_121:
[----:B------:R-:W-:Y:S05]  /*7d50*/  BSYNC.RECONVERGENT B0 ;  /* 0x0000000000007941 */ /* 0x000fea0003800200 */
.L_x_120:
[----:B------:R-:W-:Y:S01]  /*7d60*/  R2UR UR4, R88 ;  /* 0x00000000580472ca */ /* 0x000fe200000e0000 */
[----:B------:R-:W-:Y:S01]  /*7d70*/  BAR.SYNC.DEFER_BLOCKING 0x1, 0x80 ;  /* 0x0042000000007b1d */ /* 0x000fe20000010000 */
[----:B------:R-:W-:Y:S01]  /*7d80*/  ISETP.NE.AND P0, PT, R91, 0x2, PT ;  /* 0x000000025b00780c */ /* 0x000fe20003f05270 */
[----:B------:R-:W-:Y:S01]  /*7d90*/  UISETP.NE.AND UP0, UPT, UR45, URZ, UPT ;  /* 0x000000ff2d00728c */ /* 0x000fe2000bf05270 */
[----:B------:R-:W-:Y:S01]  /*7da0*/  ISETP.NE.AND P1, PT, R90, 0x4, PT ;  /* 0x000000045a00780c */ /* 0x000fe20003f25270 */
[----:B------:R-:W-:Y:S01]  /*7db0*/  UIADD3 UR24, UPT, UPT, UR37, UR63, URZ ;  /* 0x0000003f25187290 */ /* 0x000fe2000fffe0ff */
[----:B------:R-:W-:Y:S02]  /*7dc0*/  SEL R3, RZ, 0x1, P0 ;  /* 0x00000001ff037807 */ /* 0x000fe40000000000 */
[----:B------:R-:W-:Y:S02]  /*7dd0*/  SEL R0, RZ, 0x1, P1 ;  /* 0x00000001ff007807 */ /* 0x000fe40000800000 */
[----:B------:R-:W-:Y:S02]  /*7de0*/  LOP3.LUT R94, R94, R3, RZ, 0x3c, !PT ;  /* 0x000000035e5e7212 */ /* 0x000fe400078e3cff */
[----:B------:R-:W-:Y:S01]  /*7df0*/  LOP3.LUT R95, R95, R0, RZ, 0x3c, !PT ;  /* 0x000000005f5f7212 */ /* 0x000fe200078e3cff */
[----:B------:R-:W-:Y:S01]  /*7e00*/  UIADD3 UR20, UPT, UPT, UR38, UR4, URZ ;  /* 0x0000000426147290 */ /* 0x000fe2000fffe0ff */
[----:B------:R-:W-:Y:S02]  /*7e10*/  SEL R91, R91, RZ, P0 ;  /* 0x000000ff5b5b7207 */ /* 0x000fe40000000000 */
[----:B------:R-:W-:Y:S01]  /*7e20*/  SEL R36, R90, RZ, P1 ;  /* 0x000000ff5a247207 */ /* 0x000fe20000800000 */
[----:B------:R-:W-:Y:S01]  /*7e30*/  UMOV UR36, UR59 ;  /* 0x0000003b00247c82 */ /* 0x000fe20008000000 */
[----:B------:R-:W-:Y:S07]  /*7e40*/  BRA.U UP0, `(.L_x_122) ;  /* 0xffffffd500787547 */ /* 0x000fee000b83ffff */
[----:B------:R-:W-:Y:S05]  /*7e50*/  EXIT ;  /* 0x000000000000794d */ /* 0x000fea0003800000 */
.L_x_24:
[----:B--2---:R2:W3:Y:S02]  /*7e60*/  SYNCS.PHASECHK.TRANS64.TRYWAIT P0, [R3+URZ+0xe0], R2 ;  /* 0x0000e002030075a7 */ /* 0x0044e400080011ff */
[----:B---3--:R-:W-:Y:S05]  /*7e70*/  @!P0 NANOSLEEP.SYNCS 0x989680 ;  /* 0x009896800000895d */ /* 0x008fea0003900000 */
[----:B------:R-:W3:Y:S02]  /*7e80*/  @!P0 SYNCS.PHASECHK.TRANS64 P0, [R3+URZ+0xe0], R2 ;  /* 0x0000e002030085a7 */ /* 0x000ee400080010ff */
[----:B---3--:R-:W-:Y:S05]  /*7e90*/  @!P0 BRA `(.L_x_24) ;  /* 0xfffffffc00f08947 */ /* 0x008fea000383ffff */
[----:B------:R-:W-:Y:S05]  /*7ea0*/  BRA `(.L_x_123) ;  /* 0xffffff9800cc7947 */ /* 0x000fea000383ffff */
.L_x_27:
[----:B-1----:R-:W-:-:S07]  /*7eb0*/  MOV R0, UR33 ;  /* 0x0000002100007c02 */ /* 0x002fce0008000f00 */
.L_x_124:
[----:B-1----:R1:W2:Y:S02]  /*7ec0*/  SYNCS.PHASECHK.TRANS64.TRYWAIT P0, [R0+URZ+0x20], R3 ;  /* 0x00002003000075a7 */ /* 0x0022a400080011ff */
[----:B--2---:R-:W-:Y:S05]  /*7ed0*/  @!P0 NANOSLEEP.SYNCS 0x989680 ;  /* 0x009896800000895d */ /* 0x004fea0003900000 */
[----:B------:R-:W2:Y:S02]  /*7ee0*/  @!P0 SYNCS.PHASECHK.TRANS64 P0, [R0+URZ+0x20], R3 ;  /* 0x00002003000085a7 */ /* 0x000ea400080010ff */
[----:B--2---:R-:W-:Y:S05]  /*7ef0*/  @!P0 BRA `(.L_x_124) ;  /* 0xfffffffc00f08947 */ /* 0x004fea000383ffff */
[----:B------:R-:W-:Y:S05]  /*7f00*/  BRA `(.L_x_26) ;  /* 0xffffff9c00247947 */ /* 0x000fea000383ffff */
.L_x_34:
[----:B-1----:R-:W-:-:S07]  /*7f10*/  MOV R0, UR17 ;  /* 0x0000001100007c02 */ /* 0x002fce0008000f00 */
.L_x_125:
[----:B-1----:R1:W2:Y:S02]  /*7f20*/  SYNCS.PHASECHK.TRANS64.TRYWAIT P0, [R0+URZ+0x20], R3 ;  /* 0x00002003000075a7 */ /* 0x0022a400080011ff */
[----:B--2---:R-:W-:Y:S05]  /*7f30*/  @!P0 NANOSLEEP.SYNCS 0x989680 ;  /* 0x009896800000895d */ /* 0x004fea0003900000 */
[----:B------:R-:W2:Y:S02]  /*7f40*/  @!P0 SYNCS.PHASECHK.TRANS64 P0, [R0+URZ+0x20], R3 ;  /* 0x00002003000085a7 */ /* 0x000ea400080010ff */
[----:B--2---:R-:W-:Y:S05]  /*7f50*/  @!P0 BRA `(.L_x_125) ;  /* 0xfffffffc00f08947 */ /* 0x004fea000383ffff */
[----:B------:R-:W-:Y:S05]  /*7f60*/  BRA `(.L_x_33) ;  /* 0xffffff9c00e47947 */ /* 0x000fea000383ffff */
.L_x_39:
[----:B-1----:R1:W2:Y:S02]  /*7f70*/  SYNCS.PHASECHK.TRANS64.TRYWAIT P0, [R3+URZ+0x70], R0 ;  /* 0x00007000030075a7 */ /* 0x0022a400080011ff */
[----:B--2---:R-:W-:Y:S05]  /*7f80*/  @!P0 NANOSLEEP.SYNCS 0x989680 ;  /* 0x009896800000895d */ /* 0x004fea0003900000 */
[----:B------:R-:W2:Y:S02]  /*7f90*/  @!P0 SYNCS.PHASECHK.TRANS64 P0, [R3+URZ+0x70], R0 ;  /* 0x00007000030085a7 */ /* 0x000ea400080010ff */
[----:B--2---:R-:W-:Y:S05]  /*7fa0*/  @!P0 BRA `(.L_x_39) ;  /* 0xfffffffc00f08947 */ /* 0x004fea000383ffff */
[----:B------:R-:W-:Y:S05]  /*7fb0*/  BRA `(.L_x_126) ;  /* 0xffffffa0008c7947 */ /* 0x000fea000383ffff */
.L_x_43:
[----:B-1----:R-:W-:-:S07]  /*7fc0*/  MOV R0, UR4 ;  /* 0x0000000400007c02 */ /* 0x002fce0008000f00 */
.L_x_127:
[----:B-1----:R1:W2:Y:S02]  /*7fd0*/  SYNCS.PHASECHK.TRANS64.TRYWAIT P0, [R0+URZ], R3 ;  /* 0x00000003000075a7 */ /* 0x0022a400080011ff */
[----:B--2---:R-:W-:Y:S05]  /*7fe0*/  @!P0 NANOSLEEP.SYNCS 0x989680 ;  /* 0x009896800000895d */ /* 0x004fea0003900000 */
[----:B------:R-:W2:Y:S02]  /*7ff0*/  @!P0 SYNCS.PHASECHK.TRANS64 P0, [R0+URZ], R3 ;  /* 0x00000003000085a7 */ /* 0x000ea400080010ff */
[----:B--2---:R-:W-:Y:S05]  /*8000*/  @!P0 BRA `(.L_x_127) ;  /* 0xfffffffc00f08947 */ /* 0x004fea000383ffff */
[----:B------:R-:W-:Y:S05]  /*8010*/  BRA `(.L_x_128) ;  /* 0xffffffa800347947 */ /* 0x000fea000383ffff */
.L_x_44:
[----:B------:R-:W-:-:S07]  /*8020*/  MOV R0, UR5 ;  /* 0x0000000500007c02 */ /* 0x000fce0008000f00 */
.L_x_129:
[----:B-1----:R1:W2:Y:S02]  /*8030*/  SYNCS.PHASECHK.TRANS64.TRYWAIT P0, [R0+URZ], R3 ;  /* 0x00000003000075a7 */ /* 0x0022a400080011ff */
[----:B--2---:R-:W-:Y:S05]  /*8040*/  @!P0 NANOSLEEP.SYNCS 0x989680 ;  /* 0x009896800000895d */ /* 0x004fea0003900000 */
[----:B------:R-:W2:Y:S02]  /*8050*/  @!P0 SYNCS.PHASECHK.TRANS64 P0, [R0+URZ], R3 ;  /* 0x00000003000085a7 */ /* 0x000ea400080010ff */
[----:B--2---:R-:W-:Y:S05]  /*8060*/  @!P0 BRA `(.L_x_129) ;  /* 0xfffffffc00f08947 */ /* 0x004fea000383ffff */
[----:B------:R-:W-:Y:S05]  /*8070*/  BRA `(.L_x_130) ;  /* 0xffffffa800407947 */ /* 0x000fea000383ffff */
.L_x_45:
[----:B------:R-:W-:-:S07]  /*8080*/  MOV R0, UR5 ;  /* 0x0000000500007c02 */ /* 0x000fce0008000f00 */
.L_x_131:
[----:B-1----:R1:W2:Y:S02]  /*8090*/  SYNCS.PHASECHK.TRANS64.TRYWAIT P0, [R0+URZ], R3 ;  /* 0x00000003000075a7 */ /* 0x0022a400080011ff */
[----:B--2---:R-:W-:Y:S05]  /*80a0*/  @!P0 NANOSLEEP.SYNCS 0x989680 ;  /* 0x009896800000895d */ /* 0x004fea0003900000 */
[----:B------:R-:W2:Y:S02]  /*80b0*/  @!P0 SYNCS.PHASECHK.TRANS64 P0, [R0+URZ], R3 ;  /* 0x00000003000085a7 */ /* 0x000ea400080010ff */
[----:B--2---:R-:W-:Y:S05]  /*80c0*/  @!P0 BRA `(.L_x_131) ;  /* 0xfffffffc00f08947 */ /* 0x004fea000383ffff */
[----:B------:R-:W-:Y:S05]  /*80d0*/  BRA `(.L_x_132) ;  /* 0xffffffa8004c7947 */ /* 0x000fea000383ffff */
.L_x_48:
[----:B-1----:R1:W2:Y:S02]  /*80e0*/  SYNCS.PHASECHK.TRANS64.TRYWAIT P0, [R2+URZ+0xd0], R5 ;  /* 0x0000d005020075a7 */ /* 0x0022a400080011ff */
[----:B--2---:R-:W-:Y:S05]  /*80f0*/  @!P0 NANOSLEEP.SYNCS 0x989680 ;  /* 0x009896800000895d */ /* 0x004fea0003900000 */
[----:B------:R-:W2:Y:S02]  /*8100*/  @!P0 SYNCS.PHASECHK.TRANS64 P0, [R2+URZ+0xd0], R5 ;  /* 0x0000d005020085a7 */ /* 0x000ea400080010ff */
[----:B--2---:R-:W-:Y:S05]  /*8110*/  @!P0 BRA `(.L_x_48) ;  /* 0xfffffffc00f08947 */ /* 0x004fea000383ffff */
[----:B------:R-:W-:Y:S05]  /*8120*/  BRA `(.L_x_133) ;  /* 0xffffffa800a87947 */ /* 0x000fea000383ffff */
.L_x_49:
[----:B------:R-:W-:-:S07]  /*8130*/  MOV R2, UR4 ;  /* 0x0000000400027c02 */ /* 0x000fce0008000f00 */
.L_x_134:
[----:B-1----:R1:W2:Y:S02]  /*8140*/  SYNCS.PHASECHK.TRANS64.TRYWAIT P0, [R2+URZ+0x80], R5 ;  /* 0x00008005020075a7 */ /* 0x0022a400080011ff */
[----:B--2---:R-:W-:Y:S05]  /*8150*/  @!P0 NANOSLEEP.SYNCS 0x989680 ;  /* 0x009896800000895d */ /* 0x004fea0003900000 */
[----:B------:R-:W2:Y:S02]  /*8160*/  @!P0 SYNCS.PHASECHK.TRANS64 P0, [R2+URZ+0x80], R5 ;  /* 0x00008005020085a7 */ /* 0x000ea400080010ff */
[----:B--2---:R-:W-:Y:S05]  /*8170*/  @!P0 BRA `(.L_x_134) ;  /* 0xfffffffc00f08947 */ /* 0x004fea000383ffff */
[----:B------:R-:W-:Y:S05]  /*8180*/  BRA `(.L_x_135) ;  /* 0xffffffa800b87947 */ /* 0x000fea000383ffff */
.L_x_50:
[----:B-1----:R1:W2:Y:S02]  /*8190*/  SYNCS.PHASECHK.TRANS64.TRYWAIT P1, [R2+URZ+0x70], R5 ;  /* 0x00007005020075a7 */ /* 0x0022a400080211ff */
[----:B--2---:R-:W-:Y:S05]  /*81a0*/  @!P1 NANOSLEEP.SYNCS 0x989680 ;  /* 0x009896800000995d */ /* 0x004fea0003900000 */
[----:B------:R-:W2:Y:S02]  /*81b0*/  @!P1 SYNCS.PHASECHK.TRANS64 P1, [R2+URZ+0x70], R5 ;  /* 0x00007005020095a7 */ /* 0x000ea400080210ff */
[----:B--2---:R-:W-:Y:S05]  /*81c0*/  @!P1 BRA `(.L_x_50) ;  /* 0xfffffffc00f09947 */ /* 0x004fea000383ffff */
[----:B------:R-:W-:Y:S05]  /*81d0*/  BRA `(.L_x_136) ;  /* 0xffffffa800e87947 */ /* 0x000fea000383ffff */
.L_x_53:
[----:B------:R-:W-:-:S07]  /*81e0*/  MOV R0, UR4 ;  /* 0x0000000400007c02 */ /* 0x000fce0008000f00 */
.L_x_137:
[----:B-1----:R1:W2:Y:S02]  /*81f0*/  SYNCS.PHASECHK.TRANS64.TRYWAIT P0, [R0+URZ+0x80], R3 ;  /* 0x00008003000075a7 */ /* 0x0022a400080011ff */
[----:B--2---:R-:W-:Y:S05]  /*8200*/  @!P0 NANOSLEEP.SYNCS 0x989680 ;  /* 0x009896800000895d */ /* 0x004fea0003900000 */
[----:B------:R-:W2:Y:S02]  /*8210*/  @!P0 SYNCS.PHASECHK.TRANS64 P0, [R0+URZ+0x80], R3 ;  /* 0x00008003000085a7 */ /* 0x000ea400080010ff */
[----:B--2---:R-:W-:Y:S05]  /*8220*/  @!P0 BRA `(.L_x_137) ;  /* 0xfffffffc00f08947 */ /* 0x004fea000383ffff */
[----:B------:R-:W-:Y:S05]  /*8230*/  BRA `(.L_x_52) ;  /* 0xffffffac003c7947 */ /* 0x000fea000383ffff */
.L_x_62:
[----:B-1----:R-:W-:-:S04]  /*8240*/  MOV R0, UR5 ;  /* 0x0000000500007c02 */ /* 0x002fc80008000f00 */
[----:B------:R1:W2:Y:S03]  /*8250*/  SYNCS.PHASECHK.TRANS64.TRYWAIT P0, [R0+URZ+0x8], R7 ;  /* 0x00000807000075a7 */ /* 0x0002a600080011ff */
[----:B--2---:R-:W-:Y:S05]  /*8260*/  @!P0 NANOSLEEP.SYNCS 0x989680 ;  /* 0x009896800000895d */ /* 0x004fea0003900000 */
[----:B------:R-:W2:Y:S02]  /*8270*/  @!P0 SYNCS.PHASECHK.TRANS64 P0, [R0+URZ+0x8], R7 ;  /* 0x00000807000085a7 */ /* 0x000ea400080010ff */
[----:B--2---:R-:W-:Y:S05]  /*8280*/  @!P0 BRA `(.L_x_62) ;  /* 0xfffffffc00ec8947 */ /* 0x004fea000383ffff */
[----:B------:R-:W-:Y:S05]  /*8290*/  BRA `(.L_x_61) ;  /* 0xffffffac00f07947 */ /* 0x000fea000383ffff */
.L_x_64:
[----:B------:R-:W-:Y:S01]  /*82a0*/  BSSY B0, `(.L_x_138) ;  /* 0x0000006000007945 */ /* 0x000fe20003800000 */
[----:B------:R-:W-:-:S07]  /*82b0*/  MOV R15, 0xffffffff ;  /* 0xffffffff000f7802 */ /* 0x000fce0000000f00 */
[----:B-1---5:R-:W-:Y:S05]  /*82c0*/  WARPSYNC.COLLECTIVE R15, `(.L_x_139) ;  /* 0x000000000f0c7348 */ /* 0x022fea0003c00000 */
[----:B------:R-:W-:Y:S02]  /*82d0*/  ELECT P6, UR79, PT ;  /* 0x00000000004f782f */ /* 0x000fe400038c0000 */
[----:B------:R-:W-:Y:S01]  /*82e0*/  MOV R14, UR79 ;  /* 0x0000004f000e7c02 */ /* 0x000fe20008000f00 */
[----:B-1---5:R-:W-:Y:S10]  /*82f0*/  ENDCOLLECTIVE ;  /* 0x000000000000791b */ /* 0x022ff40003800000 */
.L_x_139:
[----:B------:R-:W-:Y:S05]  /*8300*/  BSYNC B0 ;  /* 0x0000000000007941 */ /* 0x000fea0003800000 */
.L_x_138:
[----:B------:R-:W-:Y:S05]  /*8310*/  BRA `(.L_x_140) ;  /* 0xffffffb000207947 */ /* 0x000fea000383ffff */
.L_x_66:
[----:B-1----:R-:W-:-:S04]  /*8320*/  MOV R0, UR5 ;  /* 0x0000000500007c02 */ /* 0x002fc80008000f00 */
[----:B------:R1:W2:Y:S03]  /*8330*/  SYNCS.PHASECHK.TRANS64.TRYWAIT P0, [R0+URZ+0x8], R5 ;  /* 0x00000805000075a7 */ /* 0x0002a600080011ff */
[----:B--2---:R-:W-:Y:S05]  /*8340*/  @!P0 NANOSLEEP.SYNCS 0x989680 ;  /* 0x009896800000895d */ /* 0x004fea0003900000 */
[----:B------:R-:W2:Y:S02]  /*8350*/  @!P0 SYNCS.PHASECHK.TRANS64 P0, [R0+URZ+0x8], R5 ;  /* 0x00000805000085a7 */ /* 0x000ea400080010ff */
[----:B--2---:R-:W-:Y:S05]  /*8360*/  @!P0 BRA `(.L_x_66) ;  /* 0xfffffffc00ec8947 */ /* 0x004fea000383ffff */
[----:B------:R-:W-:Y:S05]  /*8370*/  BRA `(.L_x_65) ;  /* 0xffffffb000247947 */ /* 0x000fea000383ffff */
.L_x_67:
[----:B-1----:R1:W2:Y:S02]  /*8380*/  SYNCS.PHASECHK.TRANS64.TRYWAIT P0, [R0+URZ+0x70], R5 ;  /* 0x00007005000075a7 */ /* 0x0022a400080011ff */
[----:B--2---:R-:W-:Y:S05]  /*8390*/  @!P0 NANOSLEEP.SYNCS 0x989680 ;  /* 0x009896800000895d */ /* 0x004fea0003900000 */
[----:B------:R-:W2:Y:S02]  /*83a0*/  @!P0 SYNCS.PHASECHK.TRANS64 P0, [R0+URZ+0x70], R5 ;  /* 0x00007005000085a7 */ /* 0x000ea400080010ff */
[----:B--2---:R-:W-:Y:S05]  /*83b0*/  @!P0 BRA `(.L_x_67) ;  /* 0xfffffffc00f08947 */ /* 0x004fea000383ffff */
[----:B------:R-:W-:Y:S05]  /*83c0*/  BRA `(.L_x_141) ;  /* 0xffffffb400007947 */ /* 0x000fea000383ffff */
.L_x_69:
[----:B------:R-:W-:-:S07]  /*83d0*/  MOV R0, UR23 ;  /* 0x0000001700007c02 */ /* 0x000fce0008000f00 */
.L_x_142:
[----:B-1----:R1:W2:Y:S02]  /*83e0*/  SYNCS.PHASECHK.TRANS64.TRYWAIT P0, [R0+URZ+0xb0], R5 ;  /* 0x0000b005000075a7 */ /* 0x0022a400080011ff */
[----:B--2---:R-:W-:Y:S05]  /*83f0*/  @!P0 NANOSLEEP.SYNCS 0x989680 ;  /* 0x009896800000895d */ /* 0x004fea0003900000 */
[----:B------:R-:W2:Y:S02]  /*8400*/  @!P0 SYNCS.PHASECHK.TRANS64 P0, [R0+URZ+0xb0], R5 ;  /* 0x0000b005000085a7 */ /* 0x000ea400080010ff */
[----:B--2---:R-:W-:Y:S05]  /*8410*/  @!P0 BRA `(.L_x_142) ;  /* 0xfffffffc00f08947 */ /* 0x004fea000383ffff */
[----:B------:R-:W-:Y:S05]  /*8420*/  BRA `(.L_x_143) ;  /* 0xffffffb4004c7947 */ /* 0x000fea000383ffff */
.L_x_72:
[----:B------:R-:W-:Y:S07]  /*8430*/  MOV R0, UR5 ;  /* 0x0000000500007c02 */ /* 0x000fee0008000f00 */
.L_x_144:
[----:B-1----:R1:W2:Y:S02]  /*8440*/  SYNCS.PHASECHK.TRANS64.TRYWAIT P0, [R0+URZ], R5 ;  /* 0x00000005000075a7 */ /* 0x0022a400080011ff */
[----:B--2---:R-:W-:Y:S05]  /*8450*/  @!P0 NANOSLEEP.SYNCS 0x989680 ;  /* 0x009896800000895d */ /* 0x004fea0003900000 */
[----:B------:R-:W2:Y:S02]  /*8460*/  @!P0 SYNCS.PHASECHK.TRANS64 P0, [R0+URZ], R5 ;  /* 0x00000005000085a7 */ /* 0x000ea400080010ff */
[----:B--2---:R-:W-:Y:S05]  /*8470*/  @!P0 BRA `(.L_x_144) ;  /* 0xfffffffc00f08947 */ /* 0x004fea000383ffff */
[----:B------:R-:W-:Y:S05]  /*8480*/  BRA `(.L_x_71) ;  /* 0xffffffb400607947 */ /* 0x000fea000383ffff */
.L_x_76:
[----:B-1----:R-:W-:-:S07]  /*8490*/  MOV R0, UR4 ;  /* 0x0000000400007c02 */ /* 0x002fce0008000f00 */
.L_x_145:
[----:B-1----:R1:W2:Y:S02]  /*84a0*/  SYNCS.PHASECHK.TRANS64.TRYWAIT P0, [R0+URZ], R3 ;  /* 0x00000003000075a7 */ /* 0x0022a400080011ff */
[----:B--2---:R-:W-:Y:S05]  /*84b0*/  @!P0 NANOSLEEP.SYNCS 0x989680 ;  /* 0x009896800000895d */ /* 0x004fea0003900000 */
[----:B------:R-:W2:Y:S02]  /*84c0*/  @!P0 SYNCS.PHASECHK.TRANS64 P0, [R0+URZ], R3 ;  /* 0x00000003000085a7 */ /* 0x000ea400080010ff */
[----:B--2---:R-:W-:Y:S05]  /*84d0*/  @!P0 BRA `(.L_x_145) ;  /* 0xfffffffc00f08947 */ /* 0x004fea000383ffff */
[----:B------:R-:W-:Y:S05]  /*84e0*/  BRA `(.L_x_146) ;  /* 0xffffffb8002c7947 */ /* 0x000fea000383ffff */
.L_x_77:
[----:B------:R-:W-:-:S07]  /*84f0*/  MOV R0, UR5 ;  /* 0x0000000500007c02 */ /* 0x000fce0008000f00 */
.L_x_147:
[----:B-1----:R1:W2:Y:S02]  /*8500*/  SYNCS.PHASECHK.TRANS64.TRYWAIT P0, [R0+URZ], R3 ;  /* 0x00000003000075a7 */ /* 0x0022a400080011ff */
[----:B--2---:R-:W-:Y:S05]  /*8510*/  @!P0 NANOSLEEP.SYNCS 0x989680 ;  /* 0x009896800000895d */ /* 0x004fea0003900000 */
[----:B------:R-:W2:Y:S02]  /*8520*/  @!P0 SYNCS.PHASECHK.TRANS64 P0, [R0+URZ], R3 ;  /* 0x00000003000085a7 */ /* 0x000ea400080010ff */
[----:B--2---:R-:W-:Y:S05]  /*8530*/  @!P0 BRA `(.L_x_147) ;  /* 0xfffffffc00f08947 */ /* 0x004fea000383ffff */
[----:B------:R-:W-:Y:S05]  /*8540*/  BRA `(.L_x_148) ;  /* 0xffffffb800387947 */ /* 0x000fea000383ffff */
.L_x_78:
[----:B------:R-:W-:-:S07]  /*8550*/  MOV R0, UR5 ;  /* 0x0000000500007c02 */ /* 0x000fce0008000f00 */
.L_x_149:
[----:B-1----:R1:W2:Y:S02]  /*8560*/  SYNCS.PHASECHK.TRANS64.TRYWAIT P0, [R0+URZ], R3 ;  /* 0x00000003000075a7 */ /* 0x0022a400080011ff */
[----:B--2---:R-:W-:Y:S05]  /*8570*/  @!P0 NANOSLEEP.SYNCS 0x989680 ;  /* 0x009896800000895d */ /* 0x004fea0003900000 */
[----:B------:R-:W2:Y:S02]  /*8580*/  @!P0 SYNCS.PHASECHK.TRANS64 P0, [R0+URZ], R3 ;  /* 0x00000003000085a7 */ /* 0x000ea400080010ff */
[----:B--2---:R-:W-:Y:S05]  /*8590*/  @!P0 BRA `(.L_x_149) ;  /* 0xfffffffc00f08947 */ /* 0x004fea000383ffff */
[----:B------:R-:W-:Y:S05]  /*85a0*/  BRA `(.L_x_150) ;  /* 0xffffffb800447947 */ /* 0x000fea000383ffff */
.L_x_81:
[----:B------:R-:W-:-:S07]  /*85b0*/  MOV R0, UR17 ;  /* 0x0000001100007c02 */ /* 0x000fce0008000f00 */
.L_x_151:
[----:B-1----:R1:W2:Y:S02]  /*85c0*/  SYNCS.PHASECHK.TRANS64.TRYWAIT P1, [R0+URZ+0xf0], R3 ;  /* 0x0000f003000075a7 */ /* 0x0022a400080211ff */
[----:B--2---:R-:W-:Y:S05]  /*85d0*/  @!P1 NANOSLEEP.SYNCS 0x989680 ;  /* 0x009896800000995d */ /* 0x004fea0003900000 */
[----:B------:R-:W2:Y:S02]  /*85e0*/  @!P1 SYNCS.PHASECHK.TRANS64 P1, [R0+URZ+0xf0], R3 ;  /* 0x0000f003000095a7 */ /* 0x000ea400080210ff */
[----:B--2---:R-:W-:Y:S05]  /*85f0*/  @!P1 BRA `(.L_x_151) ;  /* 0xfffffffc00f09947 */ /* 0x004fea000383ffff */
[----:B------:R-:W-:Y:S05]  /*8600*/  BRA `(.L_x_152) ;  /* 0xffffffb800907947 */ /* 0x000fea000383ffff */
.L_x_86:
[----:B--2---:R2:W3:Y:S02]  /*8610*/  SYNCS.PHASECHK.TRANS64.TRYWAIT P0, [R12+URZ+0x70], R9 ;  /* 0x000070090c0075a7 */ /* 0x0044e400080011ff */
[----:B---3--:R-:W-:Y:S05]  /*8620*/  @!P0 NANOSLEEP.SYNCS 0x989680 ;  /* 0x009896800000895d */ /* 0x008fea0003900000 */
[----:B------:R-:W3:Y:S02]  /*8630*/  @!P0 SYNCS.PHASECHK.TRANS64 P0, [R12+URZ+0x70], R9 ;  /* 0x000070090c0085a7 */ /* 0x000ee400080010ff */
[----:B---3--:R-:W-:Y:S05]  /*8640*/  @!P0 BRA `(.L_x_86) ;  /* 0xfffffffc00f08947 */ /* 0x008fea000383ffff */
[----:B------:R-:W-:Y:S05]  /*8650*/  BRA `(.L_x_153) ;  /* 0xffffffbc00b07947 */ /* 0x000fea000383ffff */
.L_x_89:
[----:B------:R-:W-:Y:S07]  /*8660*/  MOV R0, UR21 ;  /* 0x0000001500007c02 */ /* 0x000fee0008000f00 */
.L_x_154:
[----:B--2---:R2:W3:Y:S02]  /*8670*/  SYNCS.PHASECHK.TRANS64.TRYWAIT P2, [R0+URZ+0x68], R11 ;  /* 0x0000680b000075a7 */ /* 0x0044e400080411ff */
[----:B---3--:R-:W-:Y:S05]  /*8680*/  @!P2 NANOSLEEP.SYNCS 0x989680 ;  /* 0x009896800000a95d */ /* 0x008fea0003900000 */
[----:B------:R-:W3:Y:S02]  /*8690*/  @!P2 SYNCS.PHASECHK.TRANS64 P2, [R0+URZ+0x68], R11 ;  /* 0x0000680b0000a5a7 */ /* 0x000ee400080410ff */
[----:B---3--:R-:W-:Y:S05]  /*86a0*/  @!P2 BRA `(.L_x_154) ;  /* 0xfffffffc00f0a947 */ /* 0x008fea000383ffff */
[----:B------:R-:W-:Y:S05]  /*86b0*/  BRA `(.L_x_88) ;  /* 0xffffffc400187947 */ /* 0x000fea000383ffff */
.L_x_92:
[----:B--2---:R-:W-:Y:S07]  /*86c0*/  MOV R0, UR21 ;  /* 0x0000001500007c02 */ /* 0x004fee0008000f00 */
.L_x_155:
[----:B--2---:R2:W3:Y:S02]  /*86d0*/  SYNCS.PHASECHK.TRANS64.TRYWAIT P0, [R0+URZ+0x50], R9 ;  /* 0x00005009000075a7 */ /* 0x0044e400080011ff */
[----:B---3--:R-:W-:Y:S05]  /*86e0*/  @!P0 NANOSLEEP.SYNCS 0x989680 ;  /* 0x009896800000895d */ /* 0x008fea0003900000 */
[----:B------:R-:W3:Y:S02]  /*86f0*/  @!P0 SYNCS.PHASECHK.TRANS64 P0, [R0+URZ+0x50], R9 ;  /* 0x00005009000085a7 */ /* 0x000ee400080010ff */
[----:B---3--:R-:W-:Y:S05]  /*8700*/  @!P0 BRA `(.L_x_155) ;  /* 0xfffffffc00f08947 */ /* 0x008fea000383ffff */
[----:B------:R-:W-:Y:S05]  /*8710*/  BRA `(.L_x_156) ;  /* 0xffffffc400747947 */ /* 0x000fea000383ffff */
.L_x_93:
[----:B------:R-:W-:Y:S07]  /*8720*/  MOV R0, UR21 ;  /* 0x0000001500007c02 */ /* 0x000fee0008000f00 */
.L_x_157:
[----:B--2---:R2:W3:Y:S02]  /*8730*/  SYNCS.PHASECHK.TRANS64.TRYWAIT P0, [R0+URZ+0x58], R9 ;  /* 0x00005809000075a7 */ /* 0x0044e400080011ff */
[----:B---3--:R-:W-:Y:S05]  /*8740*/  @!P0 NANOSLEEP.SYNCS 0x989680 ;  /* 0x009896800000895d */ /* 0x008fea0003900000 */
[----:B------:R-:W3:Y:S02]  /*8750*/  @!P0 SYNCS.PHASECHK.TRANS64 P0, [R0+URZ+0x58], R9 ;  /* 0x00005809000085a7 */ /* 0x000ee400080010ff */
[----:B---3--:R-:W-:Y:S05]  /*8760*/  @!P0 BRA `(.L_x_157) ;  /* 0xfffffffc00f08947 */ /* 0x008fea000383ffff */
[----:B------:R-:W-:Y:S05]  /*8770*/  BRA `(.L_x_158) ;  /* 0xffffffc400cc7947 */ /* 0x000fea000383ffff */
.L_x_95:
[----:B------:R-:W-:-:S07]  /*8780*/  MOV R0, UR21 ;  /* 0x0000001500007c02 */ /* 0x000fce0008000f00 */
.L_x_159:
[----:B--2---:R2:W4:Y:S02]  /*8790*/  SYNCS.PHASECHK.TRANS64.TRYWAIT P0, [R0+URZ+0x50], R3 ;  /* 0x00005003000075a7 */ /* 0x00452400080011ff */
[----:B----4-:R-:W-:Y:S05]  /*87a0*/  @!P0 NANOSLEEP.SYNCS 0x989680 ;  /* 0x009896800000895d */ /* 0x010fea0003900000 */
[----:B------:R-:W4:Y:S02]  /*87b0*/  @!P0 SYNCS.PHASECHK.TRANS64 P0, [R0+URZ+0x50], R3 ;  /* 0x00005003000085a7 */ /* 0x000f2400080010ff */
[----:B----4-:R-:W-:Y:S05]  /*87c0*/  @!P0 BRA `(.L_x_159) ;  /* 0xfffffffc00f08947 */ /* 0x010fea000383ffff */
[----:B------:R-:W-:Y:S05]  /*87d0*/  BRA `(.L_x_160) ;  /* 0xffffffc800587947 */ /* 0x000fea000383ffff */
.L_x_97:
[----:B-1----:R1:W2:Y:S02]  /*87e0*/  SYNCS.PHASECHK.TRANS64.TRYWAIT P0, [R3+URZ+0x70], R0 ;  /* 0x00007000030075a7 */ /* 0x0022a400080011ff */
[----:B--2---:R-:W-:Y:S05]  /*87f0*/  @!P0 NANOSLEEP.SYNCS 0x989680 ;  /* 0x009896800000895d */ /* 0x004fea0003900000 */
[----:B------:R-:W2:Y:S02]  /*8800*/  @!P0 SYNCS.PHASECHK.TRANS64 P0, [R3+URZ+0x70], R0 ;  /* 0x00007000030085a7 */ /* 0x000ea400080010ff */
[----:B--2---:R-:W-:Y:S05]  /*8810*/  @!P0 BRA `(.L_x_97) ;  /* 0xfffffffc00f08947 */ /* 0x004fea000383ffff */
[----:B------:R-:W-:Y:S05]  /*8820*/  BRA `(.L_x_161) ;  /* 0xffffffcc00147947 */ /* 0x000fea000383ffff */
.L_x_108:
[----:B-1----:R1:W2:Y:S02]  /*8830*/  SYNCS.PHASECHK.TRANS64.TRYWAIT P1, [R3+URZ+0x40], R0 ;  /* 0x00004000030075a7 */ /* 0x0022a400080211ff */
[----:B--2---:R-:W-:Y:S05]  /*8840*/  @!P1 NANOSLEEP.SYNCS 0x989680 ;  /* 0x009896800000995d */ /* 0x004fea0003900000 */
[----:B------:R-:W2:Y:S02]  /*8850*/  @!P1 SYNCS.PHASECHK.TRANS64 P1, [R3+URZ+0x40], R0 ;  /* 0x00004000030095a7 */ /* 0x000ea400080210ff */
[----:B--2---:R-:W-:Y:S05]  /*8860*/  @!P1 BRA `(.L_x_108) ;  /* 0xfffffffc00f09947 */ /* 0x004fea000383ffff */
[----:B------:R-:W-:Y:S05]  /*8870*/  BRA `(.L_x_107) ;  /* 0xffffffd800807947 */ /* 0x000fea000383ffff */
.L_x_110:
[----:B-1----:R1:W4:Y:S02]  /*8880*/  SYNCS.PHASECHK.TRANS64.TRYWAIT P0, [R90+URZ+0x90], R5 ;  /* 0x000090055a0075a7 */ /* 0x00232400080011ff */
[----:B----4-:R-:W-:Y:S05]  /*8890*/  @!P0 NANOSLEEP.SYNCS 0x989680 ;  /* 0x009896800000895d */ /* 0x010fea0003900000 */
[----:B------:R-:W4:Y:S02]  /*88a0*/  @!P0 SYNCS.PHASECHK.TRANS64 P0, [R90+URZ+0x90], R5 ;  /* 0x000090055a0085a7 */ /* 0x000f2400080010ff */
[----:B----4-:R-:W-:Y:S05]  /*88b0*/  @!P0 BRA `(.L_x_110) ;  /* 0xfffffffc00f08947 */ /* 0x010fea000383ffff */
[----:B------:R-:W-:Y:S05]  /*88c0*/  BRA `(.L_x_109) ;  /* 0xffffffd800d47947 */ /* 0x000fea000383ffff */
.L_x_118:
[----:B--2---:R2:W3:Y:S02]  /*88d0*/  SYNCS.PHASECHK.TRANS64.TRYWAIT P0, [R109+URZ+0x40], R2 ;  /* 0x000040026d0075a7 */ /* 0x0044e400080011ff */
[----:B---3--:R-:W-:Y:S05]  /*88e0*/  @!P0 NANOSLEEP.SYNCS 0x989680 ;  /* 0x009896800000895d */ /* 0x008fea0003900000 */
[----:B------:R-:W3:Y:S02]  /*88f0*/  @!P0 SYNCS.PHASECHK.TRANS64 P0, [R109+URZ+0x40], R2 ;  /* 0x000040026d0085a7 */ /* 0x000ee400080010ff */
[----:B---3--:R-:W-:Y:S05]  /*8900*/  @!P0 BRA `(.L_x_118) ;  /* 0xfffffffc00f08947 */ /* 0x008fea000383ffff */
[----:B------:R-:W-:Y:S05]  /*8910*/  BRA `(.L_x_117) ;  /* 0xffffffe400dc7947 */ /* 0x000fea000383ffff */
        .weak           $__internal_0_$__cuda_sm10x_tcgen05_guardrail_trap_col_being_dealloced_not_returned_by_alloc
        .type           $__internal_0_$__cuda_sm10x_tcgen05_guardrail_trap_col_being_dealloced_not_returned_by_alloc,@function
        .size           $__internal_0_$__cuda_sm10x_tcgen05_guardrail_trap_col_being_dealloced_not_returned_by_alloc,($__internal_1_$__cuda_sm10x_tcgen05_guardrail_trap_phase_invalid_during_alloc - $__internal_0_$__cuda_sm10x_tcgen05_guardrail_trap_col_being_dealloced_not_returned_by_alloc)
$__internal_0_$__cuda_sm10x_tcgen05_guardrail_trap_col_being_dealloced_not_returned_by_alloc:
[----:B------:R-:W-:Y:S05]  /*8920*/  BPT.TRAP 0x1 ;  /* 0x000000040000795c */ /* 0x000fea0000300000 */
[----:B------:R-:W-:-:S04]  /*8930*/  HFMA2 R3, -RZ, RZ, 0, 0 ;  /* 0x00000000ff037431 */ /* 0x000fc800000001ff */
[----:B------:R-:W-:Y:S05]  /*8940*/  RET.REL.NODEC R2 `(_ZN7cutlass13device_kernelINS_4gemm6kernel13GemmUniversalIN4cute5tupleIJiiiiEEENS1_10collective13CollectiveMmaINS1_35MainloopSm100TmaUmmaWarpSpecializedILi4ELi2ELi4ENS5_IJNS4_1CILi2EEESB_NSA_ILi1EEEEEEEENS5_IJNSA_ILi128EEESF_NSA_ILi64EEEEEENS_12float_e4m3_tENS5_IJlSC_lEEESI_SJ_NS4_8TiledMMAINS4_8MMA_AtomIJNS4_10MMA_TraitsINS4_25SM100_MMA_F8F6F4_2x1SM_SSEJSI_SI_fSF_SF_NS4_17integral_constantINS4_4UMMA5MajorELSQ_0EEESR_NSO_INSP_7ScaleInELSS_0EEEST_EEEEEENS4_6LayoutINS5_IJSC_SC_SC_EEENS5_IJNSA_ILi0EEESY_SY_EEEEENS5_IJNS4_10UnderscoreES11_S11_EEEEENS4_28SM100_TMA_2SM_LOAD_MULTICASTENS4_14ComposedLayoutINS4_7SwizzleILi2ELi4ELi3EEENS4_18smem_ptr_flag_bitsILi8EEENSW_INS5_IJNSA_ILi8EEESG_EEENS5_IJSG_SC_EEEEEEEvNS4_8identityENS4_18SM100_TMA_2SM_LOADES1E_vS1F_EENS_8epilogue10collective18CollectiveEpilogueINS1I_23Sm100TmaWarpSpecializedILi2ELi2ELi32ELb0ELb0EEEJNS5_IJSG_SF_SG_EEENS5_IJNSW_ISG_SC_EENSW_INS5_IJNSA_ILi32EEESB_EEENS5_IJSC_SG_EEEEEEEESI_SJ_SI_SJ_NS1I_6fusion15FusionCallbacksIS1M_NS1U_17LinearCombinationISI_fSI_fLNS_15FloatRoundStyleE2EEES1N_S1T_JEEENS4_5SM1004TMEM4LOAD26SM100_TMEM_LOAD_32dp32b32xENS4_13SM90_TMA_LOADENS15_INS16_ILi1ELi4ELi3EEES19_NSW_INS5_IJS1A_S1P_EEENS5_IJS1P_SC_EEEEEEENS4_39AutoVectorizingCopyWithAssumedAlignmentILi128EEENS4_14SM90_TMA_STOREES29_S2B_S2B_EEEvvEEEEvNT_6ParamsE) ;  /* 0xffffff7402ac7950 */ /* 0x000fea0003c3ffff */
        .weak           $__internal_1_$__cuda_sm10x_tcgen05_guardrail_trap_phase_invalid_during_alloc
        .type           $__internal_1_$__cuda_sm10x_tcgen05_guardrail_trap_phase_invalid_during_alloc,@function
        .size           $__internal_1_$__cuda_sm10x_tcgen05_guardrail_trap_phase_invalid_during_alloc,($__internal_2_$__cuda_sm10x_tcgen05_guardrail_trap_unallocated_columns_being_dealloced - $__internal_1_$__cuda_sm10x_tcgen05_guardrail_trap_phase_invalid_during_alloc)
$__internal_1_$__cuda_sm10x_tcgen05_guardrail_trap_phase_invalid_during_alloc:
[----:B------:R-:W-:Y:S05]  /*8950*/  BPT.TRAP 0x1 ;  /* 0x000000040000795c */ /* 0x000fea0000300000 */
[----:B------:R-:W-:-:S04]  /*8960*/  MOV R5, 0x0 ;  /* 0x0000000000057802 */ /* 0x000fc80000000f00 */
[----:B------:R-:W-:Y:S05]  /*8970*/  RET.REL.NODEC R4 `(_ZN7cutlass13device_kernelINS_4gemm6kernel13GemmUniversalIN4cute5tupleIJiiiiEEENS1_10collective13CollectiveMmaINS1_35MainloopSm100TmaUmmaWarpSpecializedILi4ELi2ELi4ENS5_IJNS4_1CILi2EEESB_NSA_ILi1EEEEEEEENS5_IJNSA_ILi128EEESF_NSA_ILi64EEEEEENS_12float_e4m3_tENS5_IJlSC_lEEESI_SJ_NS4_8TiledMMAINS4_8MMA_AtomIJNS4_10MMA_TraitsINS4_25SM100_MMA_F8F6F4_2x1SM_SSEJSI_SI_fSF_SF_NS4_17integral_constantINS4_4UMMA5MajorELSQ_0EEESR_NSO_INSP_7ScaleInELSS_0EEEST_EEEEEENS4_6LayoutINS5_IJSC_SC_SC_EEENS5_IJNSA_ILi0EEESY_SY_EEEEENS5_IJNS4_10UnderscoreES11_S11_EEEEENS4_28SM100_TMA_2SM_LOAD_MULTICASTENS4_14ComposedLayoutINS4_7SwizzleILi2ELi4ELi3EEENS4_18smem_ptr_flag_bitsILi8EEENSW_INS5_IJNSA_ILi8EEESG_EEENS5_IJSG_SC_EEEEEEEvNS4_8identityENS4_18SM100_TMA_2SM_LOADES1E_vS1F_EENS_8epilogue10collective18CollectiveEpilogueINS1I_23Sm100TmaWarpSpecializedILi2ELi2ELi32ELb0ELb0EEEJNS5_IJSG_SF_SG_EEENS5_IJNSW_ISG_SC_EENSW_INS5_IJNSA_ILi32EEESB_EEENS5_IJSC_SG_EEEEEEEESI_SJ_SI_SJ_NS1I_6fusion15FusionCallbacksIS1M_NS1U_17LinearCombinationISI_fSI_fLNS_15FloatRoundStyleE2EEES1N_S1T_JEEENS4_5SM1004TMEM4LOAD26SM100_TMEM_LOAD_32dp32b32xENS4_13SM90_TMA_LOADENS15_INS16_ILi1ELi4ELi3EEES19_NSW_INS5_IJS1A_S1P_EEENS5_IJS1P_SC_EEEEEEENS4_39AutoVectorizingCopyWithAssumedAlignmentILi128EEENS4_14SM90_TMA_STOREES29_S2B_S2B_EEEvvEEEEvNT_6ParamsE) ;  /* 0xffffff7404a07950 */ /* 0x000fea0003c3ffff */
        .weak           $__internal_2_$__cuda_sm10x_tcgen05_guardrail_trap_unallocated_columns_being_dealloced
        .type           $__internal_2_$__cuda_sm10x_tcgen05_guardrail_trap_unallocated_columns_being_dealloced,@function
        .size           $__internal_2_$__cuda_sm10x_tcgen05_guardrail_trap_unallocated_columns_being_dealloced,(.L_x_163 - $__internal_2_$__cuda_sm10x_tcgen05_guardrail_trap_unallocated_columns_being_dealloced)
$__internal_2_$__cuda_sm10x_tcgen05_guardrail_trap_unallocated_columns_being_dealloced:
[----:B------:R-:W-:Y:S05]  /*8980*/  BPT.TRAP 0x1 ;  /* 0x000000040000795c */ /* 0x000fea0000300000 */
[----:B------:R-:W-:-:S04]  /*8990*/  HFMA2 R3, -RZ, RZ, 0, 0 ;  /* 0x00000000ff037431 */ /* 0x000fc800000001ff */
[----:B------:R-:W-:Y:S05]  /*89a0*/  RET.REL.NODEC R2 `(_ZN7cutlass13device_kernelINS_4gemm6kernel13GemmUniversalIN4cute5tupleIJiiiiEEENS1_10collective13CollectiveMmaINS1_35MainloopSm100TmaUmmaWarpSpecializedILi4ELi2ELi4ENS5_IJNS4_1CILi2EEESB_NSA_ILi1EEEEEEEENS5_IJNSA_ILi128EEESF_NSA_ILi64EEEEEENS_12float_e4m3_tENS5_IJlSC_lEEESI_SJ_NS4_8TiledMMAINS4_8MMA_AtomIJNS4_10MMA_TraitsINS4_25SM100_MMA_F8F6F4_2x1SM_SSEJSI_SI_fSF_SF_NS4_17integral_constantINS4_4UMMA5MajorELSQ_0EEESR_NSO_INSP_7ScaleInELSS_0EEEST_EEEEEENS4_6LayoutINS5_IJSC_SC_SC_EEENS5_IJNSA_ILi0EEESY_SY_EEEEENS5_IJNS4_10UnderscoreES11_S11_EEEEENS4_28SM100_TMA_2SM_LOAD_MULTICASTENS4_14ComposedLayoutINS4_7SwizzleILi2ELi4ELi3EEENS4_18smem_ptr_flag_bitsILi8EEENSW_INS5_IJNSA_ILi8EEESG_EEENS5_IJSG_SC_EEEEEEEvNS4_8identityENS4_18SM100_TMA_2SM_LOADES1E_vS1F_EENS_8epilogue10collective18CollectiveEpilogueINS1I_23Sm100TmaWarpSpecializedILi2ELi2ELi32ELb0ELb0EEEJNS5_IJSG_SF_SG_EEENS5_IJNSW_ISG_SC_EENSW_INS5_IJNSA_ILi32EEESB_EEENS5_IJSC_SG_EEEEEEEESI_SJ_SI_SJ_NS1I_6fusion15FusionCallbacksIS1M_NS1U_17LinearCombinationISI_fSI_fLNS_15FloatRoundStyleE2EEES1N_S1T_JEEENS4_5SM1004TMEM4LOAD26SM100_TMEM_LOAD_32dp32b32xENS4_13SM90_TMA_LOADENS15_INS16_ILi1ELi4ELi3EEES19_NSW_INS5_IJS1A_S1P_EEENS5_IJS1P_SC_EEEEEEENS4_39AutoVectorizingCopyWithAssumedAlignmentILi128EEENS4_14SM90_TMA_STOREES29_S2B_S2B_EEEvvEEEEvNT_6ParamsE) ;  /* 0xffffff7402947950 */ /* 0x000fea0003c3ffff */
.L_x_162:
[----:B------:R-:W-:-:S00]  /*89b0*/  BRA `(.L_x_162) ;  /* 0xfffffffc00fc7947 */ /* 0x000fc0000383ffff */
[----:B------:R-:W-:-:S00]  /*89c0*/  NOP ;  /* 0x0000000000007918 */ /* 0x000fc00000000000 */
        /* <DEDUP_REMOVED lines=11> */
.L_x_163:


//--------------------- .nv.global.init           --------------------------
	.section	.nv.global.init,"aw",@progbits
.nv.global.init:
	.type		$str$27,@object
	.size		$str$27,($str$28 - $str$27)
$str$27:
        /*0000*/ 	.byte	0x28, 0x61, 0x64, 0x64, 0x72, 0x65, 0x73, 0x73, 0x20, 0x26, 0x20, 0x6d, 0x61, 0x73, 0x6b, 0x29
        /*0010*/ 	.byte	0x20, 0x3d, 0x3d, 0x20, 0x30, 0x00
	.type		$str$28,@object
	.size		$str$28,($str$26 - $str$28)
$str$28:
        /*0016*/ 	.byte	0x2f, 0x74, 0x6d, 0x70, 0x2f, 0x63, 0x75, 0x74, 0x6c, 0x61, 0x73, 0x73, 0x5f, 0x73, 0x77, 0x65
        /*0026*/ 	.byte	0x65, 0x70, 0x5f, 0x73, 0x72, 0x63, 0x2f, 0x69, 0x6e, 0x63, 0x6c, 0x75, 0x64, 0x65, 0x2f, 0x63
        /*0036*/ 	.byte	0x75, 0x74, 0x65, 0x2f, 0x70, 0x6f, 0x69, 0x6e, 0x74, 0x65, 0x72, 0x5f, 0x66, 0x6c, 0x61, 0x67
        /*0046*/ 	.byte	0x67, 0x65, 0x64, 0x2e, 0x68, 0x70, 0x70, 0x00
	.type		$str$26,@object
	.size		$str$26,($str$25 - $str$26)
$str$26:
        /*004e*/ 	.byte	0x2f, 0x74, 0x6d, 0x70, 0x2f, 0x63, 0x75, 0x74, 0x6c, 0x61, 0x73, 0x73, 0x5f, 0x73, 0x77, 0x65
        /*005e*/ 	.byte	0x65, 0x70, 0x5f, 0x73, 0x72, 0x63, 0x2f, 0x69, 0x6e, 0x63, 0x6c, 0x75, 0x64, 0x65, 0x2f, 0x63
        /*006e*/ 	.byte	0x75, 0x74, 0x65, 0x2f, 0x61, 0x74, 0x6f, 0x6d, 0x2f, 0x63, 0x6f, 0x70, 0x79, 0x5f, 0x74, 0x72
        /*007e*/ 	.byte	0x61, 0x69, 0x74, 0x73, 0x5f, 0x73, 0x6d, 0x31, 0x30, 0x30, 0x2e, 0x68, 0x70, 0x70, 0x00
	.type		$str$25,@object
	.size		$str$25,(__unnamed_1 - $str$25)
$str$25:
        /*008d*/ 	.byte	0x28, 0x28, 0x75, 0x69, 0x6e, 0x74, 0x33, 0x32, 0x5f, 0x74, 0x28, 0x74, 0x68, 0x72, 0x65, 0x61
        /*009d*/ 	.byte	0x64, 0x49, 0x64, 0x78, 0x2e, 0x78, 0x29, 0x20, 0x2f, 0x20, 0x33, 0x32, 0x29, 0x20, 0x25, 0x20
        /*00ad*/ 	.byte	0x34, 0x29, 0x20, 0x3d, 0x3d, 0x20, 0x28, 0x28, 0x28, 0x74, 0x6d, 0x65, 0x6d, 0x5f, 0x61, 0x64
        /*00bd*/ 	.byte	0x64, 0x72, 0x20, 0x3e, 0x3e, 0x20, 0x31, 0x36, 0x29, 0x20, 0x2f, 0x20, 0x33, 0x32, 0x29, 0x20
        /*00cd*/ 	.byte	0x25, 0x20, 0x34, 0x29, 0x00
	.type		__unnamed_1,@object
	.size		__unnamed_1,(__unnamed_2 - __unnamed_1)
__unnamed_1:
        /*00d2*/ 	.byte	0x61, 0x75, 0x74, 0x6f, 0x20, 0x63, 0x75, 0x74, 0x65, 0x3a, 0x3a, 0x61, 0x73, 0x5f, 0x70, 0x6f
        /* <DEDUP_REMOVED lines=24> */
        /*0262*/ 	.byte	0x3a, 0x3a, 0x43, 0x3c, 0x34, 0x30, 0x39, 0x36, 0x3e, 0x3e, 0x3e, 0x3e, 0x5d, 0x00
	.type		__unnamed_2,@object
	.size		__unnamed_2,(.L_2 - __unnamed_2)
__unnamed_2:
        /* <DEDUP_REMOVED lines=40> */
        /*04f0*/ 	.byte	0x74, 0x65, 0x3a, 0x3a, 0x43, 0x3c, 0x30, 0x3e, 0x3e, 0x3e, 0x3e, 0x5d, 0x00
.L_2:


//--------------------- .nv.shared._ZN7cutlass13device_kernelINS_4gemm6kernel13GemmUniversalIN4cute5tupleIJiiiiEEENS1_10collective13CollectiveMmaINS1_35MainloopSm100TmaUmmaWarpSpecializedILi4ELi2ELi4ENS5_IJNS4_1CILi2EEESB_NSA_ILi1EEEEEEEENS5_IJNSA_ILi128EEESF_NSA_ILi64EEEEEENS_12float_e4m3_tENS5_IJlSC_lEEESI_SJ_NS4_8TiledMMAINS4_8MMA_AtomIJNS4_10MMA_TraitsINS4_25SM100_MMA_F8F6F4_2x1SM_SSEJSI_SI_fSF_SF_NS4_17integral_constantINS4_4UMMA5MajorELSQ_0EEESR_NSO_INSP_7ScaleInELSS_0EEEST_EEEEEENS4_6LayoutINS5_IJSC_SC_SC_EEENS5_IJNSA_ILi0EEESY_SY_EEEEENS5_IJNS4_10UnderscoreES11_S11_EEEEENS4_28SM100_TMA_2SM_LOAD_MULTICASTENS4_14ComposedLayoutINS4_7SwizzleILi2ELi4ELi3EEENS4_18smem_ptr_flag_bitsILi8EEENSW_INS5_IJNSA_ILi8EEESG_EEENS5_IJSG_SC_EEEEEEEvNS4_8identityENS4_18SM100_TMA_2SM_LOADES1E_vS1F_EENS_8epilogue10collective18CollectiveEpilogueINS1I_23Sm100TmaWarpSpecializedILi2ELi2ELi32ELb0ELb0EEEJNS5_IJSG_SF_SG_EEENS5_IJNSW_ISG_SC_EENSW_INS5_IJNSA_ILi32EEESB_EEENS5_IJSC_SG_EEEEEEEESI_SJ_SI_SJ_NS1I_6fusion15FusionCallbacksIS1M_NS1U_17LinearCombinationISI_fSI_fLNS_15FloatRoundStyleE2EEES1N_S1T_JEEENS4_5SM1004TMEM4LOAD26SM100_TMEM_LOAD_32dp32b32xENS4_13SM90_TMA_LOADENS15_INS16_ILi1ELi4ELi3EEES19_NSW_INS5_IJS1A_S1P_EEENS5_IJS1P_SC_EEEEEEENS4_39AutoVectorizingCopyWithAssumedAlignmentILi128EEENS4_14SM90_TMA_STOREES29_S2B_S2B_EEEvvEEEEvNT_6ParamsE --------------------------
	.section	.nv.shared._ZN7cutlass13device_kernelINS_4gemm6kernel13GemmUniversalIN4cute5tupleIJiiiiEEENS1_10collective13CollectiveMmaINS1_35MainloopSm100TmaUmmaWarpSpecializedILi4ELi2ELi4ENS5_IJNS4_1CILi2EEESB_NSA_ILi1EEEEEEEENS5_IJNSA_ILi128EEESF_NSA_ILi64EEEEEENS_12float_e4m3_tENS5_IJlSC_lEEESI_SJ_NS4_8TiledMMAINS4_8MMA_AtomIJNS4_10MMA_TraitsINS4_25SM100_MMA_F8F6F4_2x1SM_SSEJSI_SI_fSF_SF_NS4_17integral_constantINS4_4UMMA5MajorELSQ_0EEESR_NSO_INSP_7ScaleInELSS_0EEEST_EEEEEENS4_6LayoutINS5_IJSC_SC_SC_EEENS5_IJNSA_ILi0EEESY_SY_EEEEENS5_IJNS4_10UnderscoreES11_S11_EEEEENS4_28SM100_TMA_2SM_LOAD_MULTICASTENS4_14ComposedLayoutINS4_7SwizzleILi2ELi4ELi3EEENS4_18smem_ptr_flag_bitsILi8EEENSW_INS5_IJNSA_ILi8EEESG_EEENS5_IJSG_SC_EEEEEEEvNS4_8identityENS4_18SM100_TMA_2SM_LOADES1E_vS1F_EENS_8epilogue10collective18CollectiveEpilogueINS1I_23Sm100TmaWarpSpecializedILi2ELi2ELi32ELb0ELb0EEEJNS5_IJSG_SF_SG_EEENS5_IJNSW_ISG_SC_EENSW_INS5_IJNSA_ILi32EEESB_EEENS5_IJSC_SG_EEEEEEEESI_SJ_SI_SJ_NS1I_6fusion15FusionCallbacksIS1M_NS1U_17LinearCombinationISI_fSI_fLNS_15FloatRoundStyleE2EEES1N_S1T_JEEENS4_5SM1004TMEM4LOAD26SM100_TMEM_LOAD_32dp32b32xENS4_13SM90_TMA_LOADENS15_INS16_ILi1ELi4ELi3EEES19_NSW_INS5_IJS1A_S1P_EEENS5_IJS1P_SC_EEEEEEENS4_39AutoVectorizingCopyWithAssumedAlignmentILi128EEENS4_14SM90_TMA_STOREES29_S2B_S2B_EEEvvEEEEvNT_6ParamsE,"aw",@nobits
	.sectionflags	@""
	.align	16
	.zero		1024


//--------------------- .nv.shared.reserved.0     --------------------------
	.section	.nv.shared.reserved.0,"aw",@nobits
	.weak		__nv_reservedSMEM_offset_0_alias
	.size		__nv_reservedSMEM_offset_0_alias, 0, 64
	.other		__nv_reservedSMEM_offset_0_alias,@"STO_CUDA_RESERVED_SHARED STV_DEFAULT"
__nv_reservedSMEM_offset_0_alias:
	.zero		0
.nv.shared.reserved.0:
	.zero		64
	.weak		__nv_reservedSMEM_tcgen05_partition
	.type		__nv_reservedSMEM_tcgen05_partition,@object
	.size		__nv_reservedSMEM_tcgen05_partition,(.L_0 - __nv_reservedSMEM_tcgen05_partition)
__nv_reservedSMEM_tcgen05_partition:
	.zero		32
.L_0:


//--------------------- .nv.global                --------------------------
	.section	.nv.global,"aw",@nobits
.nv.global:
	.type		_ZN39_INTERNAL_52ed0da9_4_k_cu_3507680a_87624cute1_E,@object
	.size		_ZN39_INTERNAL_52ed0da9_4_k_cu_3507680a_87624cute1_E,(_ZN39_INTERNAL_52ed0da9_4_k_cu_3507680a_87624cuda3std3__45__cpo6cbeginE - _ZN39_INTERNAL_52ed0da9_4_k_cu_3507680a_87624cute1_E)
_ZN39_INTERNAL_52ed0da9_4_k_cu_3507680a_87624cute1_E:
	.zero		1
	.type		_ZN39_INTERNAL_52ed0da9_4_k_cu_3507680a_87624cuda3std3__45__cpo6cbeginE,@object
	.size		_ZN39_INTERNAL_52ed0da9_4_k_cu_3507680a_87624cuda3std3__45__cpo6cbeginE,(_ZN39_INTERNAL_52ed0da9_4_k_cu_3507680a_87624cuda3std3__48in_placeE - _ZN39_INTERNAL_52ed0da9_4_k_cu_3507680a_87624cuda3std3__45__cpo6cbeginE)
_ZN39_INTERNAL_52ed0da9_4_k_cu_3507680a_87624cuda3std3__45__cpo6cbeginE:
	.zero		1
	.type		_ZN39_INTERNAL_52ed0da9_4_k_cu_3507680a_87624cuda3std3__48in_placeE,@object
	.size		_ZN39_INTERNAL_52ed0da9_4_k_cu_3507680a_87624cuda3std3__48in_placeE,(_ZN39_INTERNAL_52ed0da9_4_k_cu_3507680a_87624cuda3std6ranges3__45__cpo9iter_moveE - _ZN39_INTERNAL_52ed0da9_4_k_cu_3507680a_87624cuda3std3__48in_placeE)
_ZN39_INTERNAL_52ed0da9_4_k_cu_3507680a_87624cuda3std3__48in_placeE:
	.zero		1
	.type		_ZN39_INTERNAL_52ed0da9_4_k_cu_3507680a_87624cuda3std6ranges3__45__cpo9iter_moveE,@object
	.size		_ZN39_INTERNAL_52ed0da9_4_k_cu_3507680a_87624cuda3std6ranges3__45__cpo9iter_moveE,(_ZN39_INTERNAL_52ed0da9_4_k_cu_3507680a_87624cuda3std3__45__cpo5beginE - _ZN39_INTERNAL_52ed0da9_4_k_cu_3507680a_87624cuda3std6ranges3__45__cpo9iter_moveE)
_ZN39_INTERNAL_52ed0da9_4_k_cu_3507680a_87624cuda3std6ranges3__45__cpo9iter_moveE:
	.zero		1
	.type		_ZN39_INTERNAL_52ed0da9_4_k_cu_3507680a_87624cuda3std3__45__cpo5beginE,@object
	.size		_ZN39_INTERNAL_52ed0da9_4_k_cu_3507680a_87624cuda3std3__45__cpo5beginE,(_ZN39_INTERNAL_52ed0da9_4_k_cu_3507680a_87624cuda3std3__441_GLOBAL__N__52ed0da9_4_k_cu_3507680a_87626ignoreE - _ZN39_INTERNAL_52ed0da9_4_k_cu_3507680a_87624cuda3std3__45__cpo5beginE)
_ZN39_INTERNAL_52ed0da9_4_k_cu_3507680a_87624cuda3std3__45__cpo5beginE:
	.zero		1
	.type		_ZN39_INTERNAL_52ed0da9_4_k_cu_3507680a_87624cuda3std3__441_GLOBAL__N__52ed0da9_4_k_cu_3507680a_87626ignoreE,@object
	.size		_ZN39_INTERNAL_52ed0da9_4_k_cu_3507680a_87624cuda3std3__441_GLOBAL__N__52ed0da9_4_k_cu_3507680a_87626ignoreE,(_ZN39_INTERNAL_52ed0da9_4_k_cu_3507680a_87624cute7productE - _ZN39_INTERNAL_52ed0da9_4_k_cu_3507680a_87624cuda3std3__441_GLOBAL__N__52ed0da9_4_k_cu_3507680a_87626ignoreE)
_ZN39_INTERNAL_52ed0da9_4_k_cu_3507680a_87624cuda3std3__441_GLOBAL__N__52ed0da9_4_k_cu_3507680a_87626ignoreE:
	.zero		1
	.type		_ZN39_INTERNAL_52ed0da9_4_k_cu_3507680a_87624cute7productE,@object
	.size		_ZN39_INTERNAL_52ed0da9_4_k_cu_3507680a_87624cute7productE,(_ZN39_INTERNAL_52ed0da9_4_k_cu_3507680a_87624cuda3std3__45__cpo3endE - _ZN39_INTERNAL_52ed0da9_4_k_cu_3507680a_87624cute7productE)
_ZN39_INTERNAL_52ed0da9_4_k_cu_3507680a_87624cute7productE:
	.zero		1
	.type		_ZN39_INTERNAL_52ed0da9_4_k_cu_3507680a_87624cuda3std3__45__cpo3endE,@object
	.size		_ZN39_INTERNAL_52ed0da9_4_k_cu_3507680a_87624cuda3std3__45__cpo3endE,(_ZN39_INTERNAL_52ed0da9_4_k_cu_3507680a_87624cuda3std3__419piecewise_constructE - _ZN39_INTERNAL_52ed0da9_4_k_cu_3507680a_87624cuda3std3__45__cpo3endE)
_ZN39_INTERNAL_52ed0da9_4_k_cu_3507680a_87624cuda3std3__45__cpo3endE:
	.zero		1
	.type		_ZN39_INTERNAL_52ed0da9_4_k_cu_3507680a_87624cuda3std3__419piecewise_constructE,@object
	.size		_ZN39_INTERNAL_52ed0da9_4_k_cu_3507680a_87624cuda3std3__419piecewise_constructE,(_ZN39_INTERNAL_52ed0da9_4_k_cu_3507680a_87624cuda3std3__45__cpo4cendE - _ZN39_INTERNAL_52ed0da9_4_k_cu_3507680a_87624cuda3std3__419piecewise_constructE)
_ZN39_INTERNAL_52ed0da9_4_k_cu_3507680a_87624cuda3std3__419piecewise_constructE:
	.zero		1
	.type		_ZN39_INTERNAL_52ed0da9_4_k_cu_3507680a_87624cuda3std3__45__cpo4cendE,@object
	.size		_ZN39_INTERNAL_52ed0da9_4_k_cu_3507680a_87624cuda3std3__45__cpo4cendE,(_ZN39_INTERNAL_52ed0da9_4_k_cu_3507680a_87624cuda3std6ranges3__45__cpo4swapE - _ZN39_INTERNAL_52ed0da9_4_k_cu_3507680a_87624cuda3std3__45__cpo4cendE)
_ZN39_INTERNAL_52ed0da9_4_k_cu_3507680a_87624cuda3std3__45__cpo4cendE:
	.zero		1
	.type		_ZN39_INTERNAL_52ed0da9_4_k_cu_3507680a_87624cuda3std6ranges3__45__cpo4swapE,@object
	.size		_ZN39_INTERNAL_52ed0da9_4_k_cu_3507680a_87624cuda3std6ranges3__45__cpo4swapE,(.L_10 - _ZN39_INTERNAL_52ed0da9_4_k_cu_3507680a_87624cuda3std6ranges3__45__cpo4swapE)
_ZN39_INTERNAL_52ed0da9_4_k_cu_3507680a_87624cuda3std6ranges3__45__cpo4swapE:
	.zero		1
.L_10:


//--------------------- .nv.constant0._ZN7cutlass13device_kernelINS_4gemm6kernel13GemmUniversalIN4cute5tupleIJiiiiEEENS1_10collective13CollectiveMmaINS1_35MainloopSm100TmaUmmaWarpSpecializedILi4ELi2ELi4ENS5_IJNS4_1CILi2EEESB_NSA_ILi1EEEEEEEENS5_IJNSA_ILi128EEESF_NSA_ILi64EEEEEENS_12float_e4m3_tENS5_IJlSC_lEEESI_SJ_NS4_8TiledMMAINS4_8MMA_AtomIJNS4_10MMA_TraitsINS4_25SM100_MMA_F8F6F4_2x1SM_SSEJSI_SI_fSF_SF_NS4_17integral_constantINS4_4UMMA5MajorELSQ_0EEESR_NSO_INSP_7ScaleInELSS_0EEEST_EEEEEENS4_6LayoutINS5_IJSC_SC_SC_EEENS5_IJNSA_ILi0EEESY_SY_EEEEENS5_IJNS4_10UnderscoreES11_S11_EEEEENS4_28SM100_TMA_2SM_LOAD_MULTICASTENS4_14ComposedLayoutINS4_7SwizzleILi2ELi4ELi3EEENS4_18smem_ptr_flag_bitsILi8EEENSW_INS5_IJNSA_ILi8EEESG_EEENS5_IJSG_SC_EEEEEEEvNS4_8identityENS4_18SM100_TMA_2SM_LOADES1E_vS1F_EENS_8epilogue10collective18CollectiveEpilogueINS1I_23Sm100TmaWarpSpecializedILi2ELi2ELi32ELb0ELb0EEEJNS5_IJSG_SF_SG_EEENS5_IJNSW_ISG_SC_EENSW_INS5_IJNSA_ILi32EEESB_EEENS5_IJSC_SG_EEEEEEEESI_SJ_SI_SJ_NS1I_6fusion15FusionCallbacksIS1M_NS1U_17LinearCombinationISI_fSI_fLNS_15FloatRoundStyleE2EEES1N_S1T_JEEENS4_5SM1004TMEM4LOAD26SM100_TMEM_LOAD_32dp32b32xENS4_13SM90_TMA_LOADENS15_INS16_ILi1ELi4ELi3EEES19_NSW_INS5_IJS1A_S1P_EEENS5_IJS1P_SC_EEEEEEENS4_39AutoVectorizingCopyWithAssumedAlignmentILi128EEENS4_14SM90_TMA_STOREES29_S2B_S2B_EEEvvEEEEvNT_6ParamsE --------------------------
	.section	.nv.constant0._ZN7cutlass13device_kernelINS_4gemm6kernel13GemmUniversalIN4cute5tupleIJiiiiEEENS1_10collective13CollectiveMmaINS1_35MainloopSm100TmaUmmaWarpSpecializedILi4ELi2ELi4ENS5_IJNS4_1CILi2EEESB_NSA_ILi1EEEEEEEENS5_IJNSA_ILi128EEESF_NSA_ILi64EEEEEENS_12float_e4m3_tENS5_IJlSC_lEEESI_SJ_NS4_8TiledMMAINS4_8MMA_AtomIJNS4_10MMA_TraitsINS4_25SM100_MMA_F8F6F4_2x1SM_SSEJSI_SI_fSF_SF_NS4_17integral_constantINS4_4UMMA5MajorELSQ_0EEESR_NSO_INSP_7ScaleInELSS_0EEEST_EEEEEENS4_6LayoutINS5_IJSC_SC_SC_EEENS5_IJNSA_ILi0EEESY_SY_EEEEENS5_IJNS4_10UnderscoreES11_S11_EEEEENS4_28SM100_TMA_2SM_LOAD_MULTICASTENS4_14ComposedLayoutINS4_7SwizzleILi2ELi4ELi3EEENS4_18smem_ptr_flag_bitsILi8EEENSW_INS5_IJNSA_ILi8EEESG_EEENS5_IJSG_SC_EEEEEEEvNS4_8identityENS4_18SM100_TMA_2SM_LOADES1E_vS1F_EENS_8epilogue10collective18CollectiveEpilogueINS1I_23Sm100TmaWarpSpecializedILi2ELi2ELi32ELb0ELb0EEEJNS5_IJSG_SF_SG_EEENS5_IJNSW_ISG_SC_EENSW_INS5_IJNSA_ILi32EEESB_EEENS5_IJSC_SG_EEEEEEEESI_SJ_SI_SJ_NS1I_6fusion15FusionCallbacksIS1M_NS1U_17LinearCombinationISI_fSI_fLNS_15FloatRoundStyleE2EEES1N_S1T_JEEENS4_5SM1004TMEM4LOAD26SM100_TMEM_LOAD_32dp32b32xENS4_13SM90_TMA_LOADENS15_INS16_ILi1ELi4ELi3EEES19_NSW_INS5_IJS1A_S1P_EEENS5_IJS1P_SC_EEEEEEENS4_39AutoVectorizingCopyWithAssumedAlignmentILi128EEENS4_14SM90_TMA_STOREES29_S2B_S2B_EEEvvEEEEvNT_6ParamsE,"a",@progbits
	.sectionflags	@""
	.align	4
.nv.constant0._ZN7cutlass13device_kernelINS_4gemm6kernel13GemmUniversalIN4cute5tupleIJiiiiEEENS1_10collective13CollectiveMmaINS1_35MainloopSm100TmaUmmaWarpSpecializedILi4ELi2ELi4ENS5_IJNS4_1CILi2EEESB_NSA_ILi1EEEEEEEENS5_IJNSA_ILi128EEESF_NSA_ILi64EEEEEENS_12float_e4m3_tENS5_IJlSC_lEEESI_SJ_NS4_8TiledMMAINS4_8MMA_AtomIJNS4_10MMA_TraitsINS4_25SM100_MMA_F8F6F4_2x1SM_SSEJSI_SI_fSF_SF_NS4_17integral_constantINS4_4UMMA5MajorELSQ_0EEESR_NSO_INSP_7ScaleInELSS_0EEEST_EEEEEENS4_6LayoutINS5_IJSC_SC_SC_EEENS5_IJNSA_ILi0EEESY_SY_EEEEENS5_IJNS4_10UnderscoreES11_S11_EEEEENS4_28SM100_TMA_2SM_LOAD_MULTICASTENS4_14ComposedLayoutINS4_7SwizzleILi2ELi4ELi3EEENS4_18smem_ptr_flag_bitsILi8EEENSW_INS5_IJNSA_ILi8EEESG_EEENS5_IJSG_SC_EEEEEEEvNS4_8identityENS4_18SM100_TMA_2SM_LOADES1E_vS1F_EENS_8epilogue10collective18CollectiveEpilogueINS1I_23Sm100TmaWarpSpecializedILi2ELi2ELi32ELb0ELb0EEEJNS5_IJSG_SF_SG_EEENS5_IJNSW_ISG_SC_EENSW_INS5_IJNSA_ILi32EEESB_EEENS5_IJSC_SG_EEEEEEEESI_SJ_SI_SJ_NS1I_6fusion15FusionCallbacksIS1M_NS1U_17LinearCombinationISI_fSI_fLNS_15FloatRoundStyleE2EEES1N_S1T_JEEENS4_5SM1004TMEM4LOAD26SM100_TMEM_LOAD_32dp32b32xENS4_13SM90_TMA_LOADENS15_INS16_ILi1ELi4ELi3EEES19_NSW_INS5_IJS1A_S1P_EEENS5_IJS1P_SC_EEEEEEENS4_39AutoVectorizingCopyWithAssumedAlignmentILi128EEENS4_14SM90_TMA_STOREES29_S2B_S2B_EEEvvEEEEvNT_6ParamsE:
	.zero		2944


//--------------------- SYMBOLS --------------------------

	.type		.nv.reservedSmem.offset0,@object
	.size		.nv.reservedSmem.offset0,0x4
	.type		.nv.reservedSmem.cap,@object
	.size		.nv.reservedSmem.cap,0x4
	.type		__assertfail,@function
